	.target	sm_80

	.elftype	@"ET_EXEC"


//--------------------- .note.nv.tkinfo           --------------------------
	.section	.note.nv.tkinfo,"",@"SHT_NOTE"
	.sectionflags	@"SHF_NOTE_NV_TKINFO"
	.tkinfo
        /*0018*/ 	.word	0x00000002
        /*0030*/ 	.string	""
        /*0030*/ 	.string	"ptxas"
        /*0030*/ 	.string	"Cuda compilation tools, release 13.0, V13.0.88"
        /*0030*/ 	.string	"Build cuda_13.0.r13.0/compiler.36424714_0"
        /*0030*/ 	.string	"-v  -suppress-debug-info  -lineinfo  -arch sm_80 "



//--------------------- .note.nv.cuinfo           --------------------------
	.section	.note.nv.cuinfo,"",@"SHT_NOTE"
	.sectionflags	@"SHF_NOTE_NV_CUINFO"
        /*0018*/ 	.short	0x0002
        /*001a*/ 	.short	0x0050
        /*001c*/ 	.short	0x0082
	.zero		2


//--------------------- .nv.info                  --------------------------
	.section	.nv.info,"",@"SHT_CUDA_INFO"
	.align	4


	//----- nvinfo : EIATTR_REGCOUNT
	.align		4
        /*0000*/ 	.byte	0x04, 0x2f
        /*0002*/ 	.short	(.L_1 - .L_0)
	.align		4
.L_0:
        /*0004*/ 	.word	index@(matmul_kernel)
        /*0008*/ 	.word	0x00000020


	//----- nvinfo : EIATTR_FRAME_SIZE
	.align		4
.L_1:
        /*000c*/ 	.byte	0x04, 0x11
        /*000e*/ 	.short	(.L_3 - .L_2)
	.align		4
.L_2:
        /*0010*/ 	.word	index@(matmul_kernel)
        /*0014*/ 	.word	0x00000b18


	//----- nvinfo : EIATTR_MIN_STACK_SIZE
	.align		4
.L_3:
        /*0018*/ 	.byte	0x04, 0x12
        /*001a*/ 	.short	(.L_5 - .L_4)
	.align		4
.L_4:
        /*001c*/ 	.word	index@(matmul_kernel)
        /*0020*/ 	.word	0x00000b18
.L_5:


//--------------------- .nv.info.matmul_kernel    --------------------------
	.section	.nv.info.matmul_kernel,"",@"SHT_CUDA_INFO"
	.sectionflags	@""
	.align	4


	//----- nvinfo : EIATTR_CUDA_API_VERSION
	.align		4
        /*0000*/ 	.byte	0x04, 0x37
        /*0002*/ 	.short	(.L_7 - .L_6)
.L_6:
        /*0004*/ 	.word	0x00000082


	//----- nvinfo : EIATTR_SW2861232_WAR
	.align		4
.L_7:
        /*0008*/ 	.byte	0x01, 0x35
	.zero		2


	//----- nvinfo : EIATTR_PARAM_CBANK
	.align		4
        /*000c*/ 	.byte	0x04, 0x0a
        /*000e*/ 	.short	(.L_9 - .L_8)
	.align		4
.L_8:
        /*0010*/ 	.word	index@(.nv.constant0.matmul_kernel)
        /*0014*/ 	.short	0x0160
        /*0016*/ 	.short	0x0050


	//----- nvinfo : EIATTR_CBANK_PARAM_SIZE
	.align		4
.L_9:
        /*0018*/ 	.byte	0x03, 0x19
        /*001a*/ 	.short	0x0050


	//----- nvinfo : EIATTR_KPARAM_INFO
	.align		4
        /*001c*/ 	.byte	0x04, 0x17
        /*001e*/ 	.short	(.L_11 - .L_10)
.L_10:
        /*0020*/ 	.word	0x00000000
        /*0024*/ 	.short	0x000d
        /*0026*/ 	.short	0x0048
        /*0028*/ 	.byte	0x00, 0xf4, 0x21, 0x00


	//----- nvinfo : EIATTR_KPARAM_INFO
	.align		4
.L_11:
        /*002c*/ 	.byte	0x04, 0x17
        /*002e*/ 	.short	(.L_13 - .L_12)
.L_12:
        /*0030*/ 	.word	0x00000000
        /*0034*/ 	.short	0x000c
        /*0036*/ 	.short	0x0040
        /*0038*/ 	.byte	0x00, 0xf4, 0x21, 0x00


	//----- nvinfo : EIATTR_KPARAM_INFO
	.align		4
.L_13:
        /*003c*/ 	.byte	0x04, 0x17
        /*003e*/ 	.short	(.L_15 - .L_14)
.L_14:
        /*0040*/ 	.word	0x00000000
        /*0044*/ 	.short	0x000b
        /*0046*/ 	.short	0x0038
        /*0048*/ 	.byte	0x00, 0xf0, 0x11, 0x00


	//----- nvinfo : EIATTR_KPARAM_INFO
	.align		4
.L_15:
        /*004c*/ 	.byte	0x04, 0x17
        /*004e*/ 	.short	(.L_17 - .L_16)
.L_16:
        /*0050*/ 	.word	0x00000000
        /*0054*/ 	.short	0x000a
        /*0056*/ 	.short	0x0034
        /*0058*/ 	.byte	0x00, 0xf0, 0x11, 0x00


	//----- nvinfo : EIATTR_KPARAM_INFO
	.align		4
.L_17:
        /*005c*/ 	.byte	0x04, 0x17
        /*005e*/ 	.short	(.L_19 - .L_18)
.L_18:
        /*0060*/ 	.word	0x00000000
        /*0064*/ 	.short	0x0009
        /*0066*/ 	.short	0x0030
        /*0068*/ 	.byte	0x00, 0xf0, 0x11, 0x00


	//----- nvinfo : EIATTR_KPARAM_INFO
	.align		4
.L_19:
        /*006c*/ 	.byte	0x04, 0x17
        /*006e*/ 	.short	(.L_21 - .L_20)
.L_20:
        /*0070*/ 	.word	0x00000000
        /*0074*/ 	.short	0x0008
        /*0076*/ 	.short	0x002c
        /*0078*/ 	.byte	0x00, 0xf0, 0x11, 0x00


	//----- nvinfo : EIATTR_KPARAM_INFO
	.align		4
.L_21:
        /*007c*/ 	.byte	0x04, 0x17
        /*007e*/ 	.short	(.L_23 - .L_22)
.L_22:
        /*0080*/ 	.word	0x00000000
        /*0084*/ 	.short	0x0007
        /*0086*/ 	.short	0x0028
        /*0088*/ 	.byte	0x00, 0xf0, 0x11, 0x00


	//----- nvinfo : EIATTR_KPARAM_INFO
	.align		4
.L_23:
        /*008c*/ 	.byte	0x04, 0x17
        /*008e*/ 	.short	(.L_25 - .L_24)
.L_24:
        /*0090*/ 	.word	0x00000000
        /*0094*/ 	.short	0x0006
        /*0096*/ 	.short	0x0024
        /*0098*/ 	.byte	0x00, 0xf0, 0x11, 0x00


	//----- nvinfo : EIATTR_KPARAM_INFO
	.align		4
.L_25:
        /*009c*/ 	.byte	0x04, 0x17
        /*009e*/ 	.short	(.L_27 - .L_26)
.L_26:
        /*00a0*/ 	.word	0x00000000
        /*00a4*/ 	.short	0x0005
        /*00a6*/ 	.short	0x0020
        /*00a8*/ 	.byte	0x00, 0xf0, 0x11, 0x00


	//----- nvinfo : EIATTR_KPARAM_INFO
	.align		4
.L_27:
        /*00ac*/ 	.byte	0x04, 0x17
        /*00ae*/ 	.short	(.L_29 - .L_28)
.L_28:
        /*00b0*/ 	.word	0x00000000
        /*00b4*/ 	.short	0x0004
        /*00b6*/ 	.short	0x001c
        /*00b8*/ 	.byte	0x00, 0xf0, 0x11, 0x00


	//----- nvinfo : EIATTR_KPARAM_INFO
	.align		4
.L_29:
        /*00bc*/ 	.byte	0x04, 0x17
        /*00be*/ 	.short	(.L_31 - .L_30)
.L_30:
        /*00c0*/ 	.word	0x00000000
        /*00c4*/ 	.short	0x0003
        /*00c6*/ 	.short	0x0018
        /*00c8*/ 	.byte	0x00, 0xf0, 0x11, 0x00


	//----- nvinfo : EIATTR_KPARAM_INFO
	.align		4
.L_31:
        /*00cc*/ 	.byte	0x04, 0x17
        /*00ce*/ 	.short	(.L_33 - .L_32)
.L_32:
        /*00d0*/ 	.word	0x00000000
        /*00d4*/ 	.short	0x0002
        /*00d6*/ 	.short	0x0010
        /*00d8*/ 	.byte	0x00, 0xf4, 0x21, 0x00


	//----- nvinfo : EIATTR_KPARAM_INFO
	.align		4
.L_33:
        /*00dc*/ 	.byte	0x04, 0x17
        /*00de*/ 	.short	(.L_35 - .L_34)
.L_34:
        /*00e0*/ 	.word	0x00000000
        /*00e4*/ 	.short	0x0001
        /*00e6*/ 	.short	0x0008
        /*00e8*/ 	.byte	0x00, 0xf4, 0x21, 0x00


	//----- nvinfo : EIATTR_KPARAM_INFO
	.align		4
.L_35:
        /*00ec*/ 	.byte	0x04, 0x17
        /*00ee*/ 	.short	(.L_37 - .L_36)
.L_36:
        /*00f0*/ 	.word	0x00000000
        /*00f4*/ 	.short	0x0000
        /*00f6*/ 	.short	0x0000
        /*00f8*/ 	.byte	0x00, 0xf4, 0x21, 0x00


	//----- nvinfo : EIATTR_MAXREG_COUNT
	.align		4
.L_37:
        /*00fc*/ 	.byte	0x03, 0x1b
        /*00fe*/ 	.short	0x00ff


	//----- nvinfo : EIATTR_NUM_BARRIERS
	.align		4
        /*0100*/ 	.byte	0x02, 0x4c
        /*0102*/ 	.byte	0x01
	.zero		1


	//----- nvinfo : EIATTR_ANNOTATIONS
	.align		4
        /*0104*/ 	.byte	0x04, 0x55
        /*0106*/ 	.short	(.L_39 - .L_38)


	//   ....[0]....
.L_38:
        /*0108*/ 	.word	0x00000001
        /*010c*/ 	.byte	0x80, 0x00, 0x00, 0x00, 0x01, 0x00, 0x00, 0x00, 0xc0, 0x00, 0x00, 0x00, 0x01, 0x00, 0x00, 0x00
        /* <DEDUP_REMOVED lines=616> */
        /*279c*/ 	.byte	0xc0, 0xc7, 0x00, 0x00


	//----- nvinfo : EIATTR_MERCURY_ISA_VERSION
	.align		4
.L_39:
        /*27a0*/ 	.byte	0x03, 0x5f
        /*27a2*/ 	.short	0x0000


	//----- nvinfo : EIATTR_EXIT_INSTR_OFFSETS
	.align		4
        /*27a4*/ 	.byte	0x04, 0x1c
        /*27a6*/ 	.short	(.L_41 - .L_40)


	//   ....[0]....
.L_40:
        /*27a8*/ 	.word	0x0000c8e0


	//   ....[1]....
        /*27ac*/ 	.word	0x0000c910


	//----- nvinfo : EIATTR_REQNTID
	.align		4
.L_41:
        /*27b0*/ 	.byte	0x04, 0x10
        /*27b2*/ 	.short	(.L_43 - .L_42)
.L_42:
        /*27b4*/ 	.word	0x00000040
        /*27b8*/ 	.word	0x00000001
        /*27bc*/ 	.word	0x00000001
.L_43:


//--------------------- .nv.callgraph             --------------------------
	.section	.nv.callgraph,"",@"SHT_CUDA_CALLGRAPH"
	.align	4
	.sectionentsize	8
	.align		4
        /*0000*/ 	.word	0x00000000
	.align		4
        /*0004*/ 	.word	0xffffffff
	.align		4
        /*0008*/ 	.word	0x00000000
	.align		4
        /*000c*/ 	.word	0xfffffffe
	.align		4
        /*0010*/ 	.word	0x00000000
	.align		4
        /*0014*/ 	.word	0xfffffffd
	.align		4
        /*0018*/ 	.word	0x00000000
	.align		4
        /*001c*/ 	.word	0xfffffffc


//--------------------- .nv.rel.action            --------------------------
	.section	.nv.rel.action,"",@"SHT_CUDA_RELOCINFO"
	.align	8
	.sectionentsize	8
        /*0000*/ 	.byte	0x73, 0x00, 0x00, 0x00, 0x00, 0x00, 0x00, 0x00, 0x00, 0x00, 0x00, 0x11, 0x25, 0x00, 0x05, 0x36


//--------------------- .nv.constant0.matmul_kernel --------------------------
	.section	.nv.constant0.matmul_kernel,"a",@progbits
	.sectionflags	@""
	.align	4
.nv.constant0.matmul_kernel:
	.zero		432


//--------------------- .text.matmul_kernel       --------------------------
	.section	.text.matmul_kernel,"ax",@progbits
	.sectioninfo	@"SHI_REGISTERS=32"
	.align	128
        .global         matmul_kernel
        .type           matmul_kernel,@function
        .size           matmul_kernel,(.L_x_4 - matmul_kernel)
        .other          matmul_kernel,@"STO_CUDA_ENTRY STV_DEFAULT"
matmul_kernel:
.text.matmul_kernel:
[----:B------:R-:W-:-:S03]  /*0000*/  IMAD.MOV.U32 R1, RZ, RZ, c[0x0][0x28] ;  /* 0x00000a00ff017624 */ /* 0x000fc600078e00ff */
[----:B------:R-:W-:Y:S01]  /*0010*/  IMAD.MOV.U32 R0, RZ, RZ, c[0x0][0x17c] ;  /* 0x00005f00ff007624 */ /* 0x000fe200078e00ff */
[----:B------:R-:W0:Y:S01]  /*0020*/  S2R R28, SR_TID.X ;  /* 0x00000000001c7919 */ /* 0x000e220000002100 */
[----:B------:R-:W-:Y:S01]  /*0030*/  IADD3 R1, R1, -0xb18, RZ ;  /* 0xfffff4e801017810 */ /* 0x000fe20007ffe0ff */
[----:B------:R-:W-:Y:S01]  /*0040*/  ULDC UR4, c[0x0][0x180] ;  /* 0x0000600000047ab9 */ /* 0x000fe20000000800 */
[----:B------:R-:W-:Y:S01]  /*0050*/  CS2R R24, SRZ ;  /* 0x0000000000187805 */ /* 0x000fe2000001ff00 */
[----:B------:R-:W-:Y:S01]  /*0060*/  IADD3 R0, R0, 0xf, RZ ;  /* 0x0000000f00007810 */ /* 0x000fe20007ffe0ff */
[----:B------:R-:W-:Y:S01]  /*0070*/  UIADD3 UR5, UR4, 0x1f, URZ ;  /* 0x0000001f04057890 */ /* 0x000fe2000fffe03f */
[----:B------:R-:W-:Y:S01]  /*0080*/  STL [R1], RZ ;  /* 0x000000ff01007387 */ /* 0x000fe20000100800 */
[----:B------:R-:W-:Y:S01]  /*0090*/  ULDC.64 UR30, c[0x0][0x118] ;  /* 0x00004600001e7ab9 */ /* 0x000fe20000000a00 */
[----:B------:R-:W-:Y:S01]  /*00a0*/  SHF.R.S32.HI R3, RZ, 0x1f, R0 ;  /* 0x0000001fff037819 */ /* 0x000fe20000011400 */
[----:B------:R-:W-:Y:S01]  /*00b0*/  UISETP.GE.AND UP0, UPT, UR5, 0x20, UPT ;  /* 0x000000200500788c */ /* 0x000fe2000bf06270 */
[----:B------:R-:W-:Y:S01]  /*00c0*/  STL [R1+0x4], RZ ;  /* 0x000004ff01007387 */ /* 0x000fe20000100800 */
[----:B------:R-:W-:Y:S01]  /*00d0*/  CS2R R26, SRZ ;  /* 0x00000000001a7805 */ /* 0x000fe2000001ff00 */
[----:B------:R-:W-:Y:S01]  /*00e0*/  LEA.HI R3, R3, R0, RZ, 0x4 ;  /* 0x0000000003037211 */ /* 0x000fe200078f20ff */
[----:B------:R-:W-:Y:S01]  /*00f0*/  CS2R R20, SRZ ;  /* 0x0000000000147805 */ /* 0x000fe2000001ff00 */
[----:B------:R-:W-:Y:S01]  /*0100*/  STL [R1+0x8], RZ ;  /* 0x000008ff01007387 */ /* 0x000fe20000100800 */
[----:B------:R-:W-:Y:S01]  /*0110*/  CS2R R22, SRZ ;  /* 0x0000000000167805 */ /* 0x000fe2000001ff00 */
[----:B------:R-:W-:Y:S01]  /*0120*/  SHF.R.S32.HI R0, RZ, 0x4, R3 ;  /* 0x00000004ff007819 */ /* 0x000fe20000011403 */
[----:B------:R-:W-:Y:S01]  /*0130*/  CS2R R16, SRZ ;  /* 0x0000000000107805 */ /* 0x000fe2000001ff00 */
[----:B------:R-:W1:Y:S01]  /*0140*/  S2R R3, SR_CTAID.X ;  /* 0x0000000000037919 */ /* 0x000e620000002500 */
[----:B------:R-:W-:Y:S01]  /*0150*/  CS2R R18, SRZ ;  /* 0x0000000000127805 */ /* 0x000fe2000001ff00 */
[----:B------:R-:W-:Y:S01]  /*0160*/  CS2R R14, SRZ ;  /* 0x00000000000e7805 */ /* 0x000fe2000001ff00 */
[----:B------:R-:W-:Y:S01]  /*0170*/  IMAD.SHL.U32 R0, R0, 0x8, RZ ;  /* 0x0000000800007824 */ /* 0x000fe200078e00ff */
[----:B------:R-:W-:Y:S01]  /*0180*/  STL [R1+0xc], RZ ;  /* 0x00000cff01007387 */ /* 0x000fe20000100800 */
[----:B0-----:R-:W-:-:S03]  /*0190*/  LOP3.LUT R29, R28, 0x3f, RZ, 0xc0, !PT ;  /* 0x0000003f1c1d7812 */ /* 0x001fc600078ec0ff */
[-C--:B------:R-:W-:Y:S01]  /*01a0*/  IABS R7, R0.reuse ;  /* 0x0000000000077213 */ /* 0x080fe20000000000 */
[----:B------:R-:W-:Y:S01]  /*01b0*/  STL [R1+0x10], RZ ;  /* 0x000010ff01007387 */ /* 0x000fe20000100800 */
[----:B------:R-:W-:Y:S02]  /*01c0*/  IABS R10, R0 ;  /* 0x00000000000a7213 */ /* 0x000fe40000000000 */
[----:B------:R-:W0:Y:S01]  /*01d0*/  I2F.RP R2, R7 ;  /* 0x0000000700027306 */ /* 0x000e220000209400 */
[----:B------:R-:W-:Y:S04]  /*01e0*/  STL [R1+0x14], RZ ;  /* 0x000014ff01007387 */ /* 0x000fe80000100800 */
[----:B------:R-:W-:Y:S04]  /*01f0*/  STL [R1+0x18], RZ ;  /* 0x000018ff01007387 */ /* 0x000fe80000100800 */
[----:B------:R-:W-:Y:S01]  /*0200*/  STL [R1+0x1c], RZ ;  /* 0x00001cff01007387 */ /* 0x000fe20000100800 */
[----:B-1----:R-:W-:Y:S01]  /*0210*/  IABS R8, R3 ;  /* 0x0000000300087213 */ /* 0x002fe20000000000 */
[----:B0-----:R-:W0:Y:S02]  /*0220*/  MUFU.RCP R2, R2 ;  /* 0x0000000200027308 */ /* 0x001e240000001000 */
[----:B0-----:R-:W-:Y:S01]  /*0230*/  IADD3 R4, R2, 0xffffffe, RZ ;  /* 0x0ffffffe02047810 */ /* 0x001fe20007ffe0ff */
[----:B------:R-:W-:-:S05]  /*0240*/  IMAD.MOV R2, RZ, RZ, -R10 ;  /* 0x000000ffff027224 */ /* 0x000fca00078e0a0a */
[----:B------:R0:W1:Y:S02]  /*0250*/  F2I.FTZ.U32.TRUNC.NTZ R5, R4 ;  /* 0x0000000400057305 */ /* 0x000064000021f000 */
[----:B0-----:R-:W-:Y:S02]  /*0260*/  IMAD.MOV.U32 R4, RZ, RZ, RZ ;  /* 0x000000ffff047224 */ /* 0x001fe400078e00ff */
[----:B-1----:R-:W-:-:S04]  /*0270*/  IMAD.MOV R6, RZ, RZ, -R5 ;  /* 0x000000ffff067224 */ /* 0x002fc800078e0a05 */
[----:B------:R-:W-:Y:S02]  /*0280*/  IMAD R9, R6, R7, RZ ;  /* 0x0000000706097224 */ /* 0x000fe400078e02ff */
[----:B------:R-:W-:Y:S02]  /*0290*/  IMAD.MOV.U32 R6, RZ, RZ, R8 ;  /* 0x000000ffff067224 */ /* 0x000fe400078e0008 */
[----:B------:R-:W-:-:S06]  /*02a0*/  IMAD.HI.U32 R5, R5, R9, R4 ;  /* 0x0000000905057227 */ /* 0x000fcc00078e0004 */
[----:B------:R-:W-:-:S04]  /*02b0*/  IMAD.HI.U32 R5, R5, R6, RZ ;  /* 0x0000000605057227 */ /* 0x000fc800078e00ff */
[----:B------:R-:W-:-:S05]  /*02c0*/  IMAD R2, R5, R2, R6 ;  /* 0x0000000205027224 */ /* 0x000fca00078e0206 */
[----:B------:R-:W-:-:S13]  /*02d0*/  ISETP.GT.U32.AND P1, PT, R7, R2, PT ;  /* 0x000000020700720c */ /* 0x000fda0003f24070 */
[----:B------:R-:W-:Y:S01]  /*02e0*/  @!P1 IMAD.IADD R2, R2, 0x1, -R7 ;  /* 0x0000000102029824 */ /* 0x000fe200078e0a07 */
[----:B------:R-:W-:Y:S02]  /*02f0*/  @!P1 IADD3 R5, R5, 0x1, RZ ;  /* 0x0000000105059810 */ /* 0x000fe40007ffe0ff */
[----:B------:R-:W-:Y:S02]  /*0300*/  ISETP.NE.AND P1, PT, R0, RZ, PT ;  /* 0x000000ff0000720c */ /* 0x000fe40003f25270 */
[----:B------:R-:W-:Y:S02]  /*0310*/  ISETP.GE.U32.AND P0, PT, R2, R7, PT ;  /* 0x000000070200720c */ /* 0x000fe40003f06070 */
[----:B------:R-:W-:-:S04]  /*0320*/  LOP3.LUT R2, R3, R0, RZ, 0x3c, !PT ;  /* 0x0000000003027212 */ /* 0x000fc800078e3cff */
[----:B------:R-:W-:Y:S01]  /*0330*/  ISETP.GE.AND P2, PT, R2, RZ, PT ;  /* 0x000000ff0200720c */ /* 0x000fe20003f46270 */
[----:B------:R-:W-:-:S05]  /*0340*/  IMAD.MOV.U32 R2, RZ, RZ, c[0x0][0x178] ;  /* 0x00005e00ff027624 */ /* 0x000fca00078e00ff */
[----:B------:R-:W-:Y:S02]  /*0350*/  IADD3 R2, R2, 0xff, RZ ;  /* 0x000000ff02027810 */ /* 0x000fe40007ffe0ff */
[----:B------:R-:W-:-:S05]  /*0360*/  @P0 IADD3 R5, R5, 0x1, RZ ;  /* 0x0000000105050810 */ /* 0x000fca0007ffe0ff */
[----:B------:R-:W-:Y:S01]  /*0370*/  IMAD.MOV.U32 R4, RZ, RZ, R5 ;  /* 0x000000ffff047224 */ /* 0x000fe200078e0005 */
[----:B------:R-:W-:-:S03]  /*0380*/  SHF.R.S32.HI R5, RZ, 0x1f, R2 ;  /* 0x0000001fff057819 */ /* 0x000fc60000011402 */
[----:B------:R-:W-:Y:S01]  /*0390*/  @!P2 IMAD.MOV R4, RZ, RZ, -R4 ;  /* 0x000000ffff04a224 */ /* 0x000fe200078e0a04 */
[----:B------:R-:W-:Y:S02]  /*03a0*/  @!P1 LOP3.LUT R4, RZ, R0, RZ, 0x33, !PT ;  /* 0x00000000ff049212 */ /* 0x000fe400078e33ff */
[----:B------:R-:W-:-:S03]  /*03b0*/  LEA.HI R5, R5, R2, RZ, 0x8 ;  /* 0x0000000205057211 */ /* 0x000fc600078f40ff */
[----:B------:R-:W-:Y:S02]  /*03c0*/  IMAD.SHL.U32 R2, R4, 0x8, RZ ;  /* 0x0000000804027824 */ /* 0x000fe400078e00ff */
[----:B------:R-:W-:-:S03]  /*03d0*/  IMAD.MOV R4, RZ, RZ, -R4 ;  /* 0x000000ffff047224 */ /* 0x000fc600078e0a04 */
[----:B------:R-:W-:Y:S01]  /*03e0*/  LEA.HI.SX32 R5, R5, -R2, 0x18 ;  /* 0x8000000205057211 */ /* 0x000fe200078fc2ff */
[----:B------:R-:W-:Y:S02]  /*03f0*/  IMAD R13, R0, R4, R3 ;  /* 0x00000004000d7224 */ /* 0x000fe400078e0203 */
[----:B------:R-:W-:Y:S01]  /*0400*/  IMAD.MOV.U32 R4, RZ, RZ, RZ ;  /* 0x000000ffff047224 */ /* 0x000fe200078e00ff */
[----:B------:R-:W-:Y:S02]  /*0410*/  IMNMX R6, R5, 0x8, PT ;  /* 0x0000000805067817 */ /* 0x000fe40003800200 */
[----:B------:R-:W-:Y:S02]  /*0420*/  IABS R11, R13 ;  /* 0x0000000d000b7213 */ /* 0x000fe40000000000 */
[----:B------:R-:W-:-:S04]  /*0430*/  IABS R9, R6 ;  /* 0x0000000600097213 */ /* 0x000fc80000000000 */
[----:B------:R-:W0:Y:S08]  /*0440*/  I2F.RP R7, R9 ;  /* 0x0000000900077306 */ /* 0x000e300000209400 */
[----:B0-----:R-:W0:Y:S02]  /*0450*/  MUFU.RCP R7, R7 ;  /* 0x0000000700077308 */ /* 0x001e240000001000 */
[----:B0-----:R-:W-:-:S06]  /*0460*/  IADD3 R5, R7, 0xffffffe, RZ ;  /* 0x0ffffffe07057810 */ /* 0x001fcc0007ffe0ff */
[----:B------:R-:W0:Y:S02]  /*0470*/  F2I.FTZ.U32.TRUNC.NTZ R5, R5 ;  /* 0x0000000500057305 */ /* 0x000e24000021f000 */
[----:B0-----:R-:W-:-:S04]  /*0480*/  IMAD.MOV R8, RZ, RZ, -R5 ;  /* 0x000000ffff087224 */ /* 0x001fc800078e0a05 */
[----:B------:R-:W-:-:S04]  /*0490*/  IMAD.MOV.U32 R0, RZ, RZ, R8 ;  /* 0x000000ffff007224 */ /* 0x000fc800078e0008 */
[----:B------:R-:W-:Y:S01]  /*04a0*/  IMAD R3, R0, R9, RZ ;  /* 0x0000000900037224 */ /* 0x000fe200078e02ff */
[----:B------:R-:W-:-:S03]  /*04b0*/  IABS R0, R6 ;  /* 0x0000000600007213 */ /* 0x000fc60000000000 */
[----:B------:R-:W-:Y:S01]  /*04c0*/  IMAD.HI.U32 R4, R5, R3, R4 ;  /* 0x0000000305047227 */ /* 0x000fe200078e0004 */
[----:B------:R-:W-:-:S03]  /*04d0*/  LOP3.LUT R5, R28, 0x20, RZ, 0xc0, !PT ;  /* 0x000000201c057812 */ /* 0x000fc600078ec0ff */
[----:B------:R-:W-:Y:S01]  /*04e0*/  IMAD.MOV R0, RZ, RZ, -R0 ;  /* 0x000000ffff007224 */ /* 0x000fe200078e0a00 */
[----:B------:R0:W1:Y:S01]  /*04f0*/  R2UR UR6, R5 ;  /* 0x00000000050673c2 */ /* 0x00006200000e0000 */
[----:B------:R-:W-:-:S04]  /*0500*/  IMAD.HI.U32 R4, R4, R11, RZ ;  /* 0x0000000b04047227 */ /* 0x000fc800078e00ff */
[----:B------:R-:W-:Y:S02]  /*0510*/  IMAD R0, R4, R0, R11 ;  /* 0x0000000004007224 */ /* 0x000fe400078e020b */
[----:B------:R-:W-:-:S03]  /*0520*/  CS2R R10, SRZ ;  /* 0x00000000000a7805 */ /* 0x000fc6000001ff00 */
[----:B------:R-:W-:-:S13]  /*0530*/  ISETP.GT.U32.AND P1, PT, R9, R0, PT ;  /* 0x000000000900720c */ /* 0x000fda0003f24070 */
[----:B------:R-:W-:Y:S01]  /*0540*/  @!P1 IMAD.IADD R0, R0, 0x1, -R9 ;  /* 0x0000000100009824 */ /* 0x000fe200078e0a09 */
[----:B------:R-:W-:Y:S02]  /*0550*/  @!P1 IADD3 R4, R4, 0x1, RZ ;  /* 0x0000000104049810 */ /* 0x000fe40007ffe0ff */
[----:B------:R-:W-:Y:S02]  /*0560*/  ISETP.NE.AND P1, PT, R6, RZ, PT ;  /* 0x000000ff0600720c */ /* 0x000fe40003f25270 */
[----:B------:R-:W-:Y:S02]  /*0570*/  ISETP.GE.U32.AND P0, PT, R0, R9, PT ;  /* 0x000000090000720c */ /* 0x000fe40003f06070 */
[----:B------:R-:W-:Y:S01]  /*0580*/  LOP3.LUT R0, R13, R6, RZ, 0x3c, !PT ;  /* 0x000000060d007212 */ /* 0x000fe200078e3cff */
[----:B------:R-:W-:-:S03]  /*0590*/  CS2R R8, SRZ ;  /* 0x0000000000087805 */ /* 0x000fc6000001ff00 */
[----:B------:R-:W-:-:S07]  /*05a0*/  ISETP.GE.AND P2, PT, R0, RZ, PT ;  /* 0x000000ff0000720c */ /* 0x000fce0003f46270 */
[----:B------:R-:W-:Y:S02]  /*05b0*/  @P0 IADD3 R4, R4, 0x1, RZ ;  /* 0x0000000104040810 */ /* 0x000fe40007ffe0ff */
[----:B------:R-:W-:-:S04]  /*05c0*/  PLOP3.LUT P0, PT, PT, PT, UP0, 0x80, 0x0 ;  /* 0x000000000000781c */ /* 0x000fc80003f0f008 */
[----:B------:R-:W-:Y:S01]  /*05d0*/  @!P2 IMAD.MOV R4, RZ, RZ, -R4 ;  /* 0x000000ffff04a224 */ /* 0x000fe200078e0a04 */
[----:B------:R-:W-:-:S05]  /*05e0*/  @!P1 LOP3.LUT R4, RZ, R6, RZ, 0x33, !PT ;  /* 0x00000006ff049212 */ /* 0x000fca00078e33ff */
[----:B------:R-:W-:Y:S02]  /*05f0*/  IMAD.MOV R3, RZ, RZ, -R4 ;  /* 0x000000ffff037224 */ /* 0x000fe400078e0a04 */
[----:B------:R-:W-:Y:S02]  /*0600*/  IMAD.SHL.U32 R4, R4, 0x10, RZ ;  /* 0x0000001004047824 */ /* 0x000fe400078e00ff */
[----:B------:R-:W-:Y:S02]  /*0610*/  IMAD R3, R6, R3, R13 ;  /* 0x0000000306037224 */ /* 0x000fe400078e020d */
[----:B------:R0:W2:Y:S01]  /*0620*/  R2UR UR7, R4 ;  /* 0x00000000040773c2 */ /* 0x0000a200000e0000 */
[----:B------:R-:W-:Y:S01]  /*0630*/  CS2R R12, SRZ ;  /* 0x00000000000c7805 */ /* 0x000fe2000001ff00 */
[----:B------:R-:W-:Y:S01]  /*0640*/  IMAD.IADD R0, R2, 0x1, R3 ;  /* 0x0000000102007824 */ /* 0x000fe200078e0203 */
[----:B------:R-:W-:Y:S01]  /*0650*/  CS2R R6, SRZ ;  /* 0x0000000000067805 */ /* 0x000fe2000001ff00 */
[----:B------:R-:W-:-:S02]  /*0660*/  IMAD.U32 R2, RZ, RZ, UR5 ;  /* 0x00000005ff027e24 */ /* 0x000fc4000f8e00ff */
[----:B------:R-:W-:Y:S01]  /*0670*/  IMAD R0, R0, 0x100, R29 ;  /* 0x0000010000007824 */ /* 0x000fe200078e021d */
[----:B0-----:R-:W-:-:S04]  /*0680*/  CS2R R4, SRZ ;  /* 0x0000000000047805 */ /* 0x001fc8000001ff00 */
[----:B------:R0:W-:Y:S01]  /*0690*/  STL [R1+0x6c4], R0 ;  /* 0x0006c40001007387 */ /* 0x0001e20000100800 */
[C---:B------:R-:W-:Y:S02]  /*06a0*/  IADD3 R28, R0.reuse, 0x40, RZ ;  /* 0x00000040001c7810 */ /* 0x040fe40007ffe0ff */
[----:B------:R-:W-:-:S03]  /*06b0*/  IADD3 R3, R0, 0x80, RZ ;  /* 0x0000008000037810 */ /* 0x000fc60007ffe0ff */
[----:B------:R3:W-:Y:S01]  /*06c0*/  STL [R1+0x6c8], R28 ;  /* 0x0006c81c01007387 */ /* 0x0007e20000100800 */
[----:B0-----:R-:W-:-:S05]  /*06d0*/  IADD3 R0, R0, 0xc0, RZ ;  /* 0x000000c000007810 */ /* 0x001fca0007ffe0ff */
[----:B------:R3:W-:Y:S04]  /*06e0*/  STL [R1+0x6d0], R0 ;  /* 0x0006d00001007387 */ /* 0x0007e80000100800 */
[----:B------:R3:W-:Y:S01]  /*06f0*/  STL [R1+0x6cc], R3 ;  /* 0x0006cc0301007387 */ /* 0x0007e20000100800 */
[----:B-12---:R-:W-:Y:S05]  /*0700*/  @!P0 BRA `(.L_x_0) ;  /* 0x0000a6e000008947 */ /* 0x006fea0003800000 */
[----:B------:R-:W2:Y:S01]  /*0710*/  LDL R15, [R1+0x6c4] ;  /* 0x0006c400010f7983 */ /* 0x000ea20000100800 */
[----:B------:R-:W-:Y:S01]  /*0720*/  IABS R4, c[0x0][0x17c] ;  /* 0x00005f0000047a13 */ /* 0x000fe20000000000 */
[----:B------:R-:W-:Y:S01]  /*0730*/  IMAD.MOV.U32 R12, RZ, RZ, R0 ;  /* 0x000000ffff0c7224 */ /* 0x000fe200078e0000 */
[----:B------:R-:W-:Y:S01]  /*0740*/  ULEA.HI UR9, UR6, UR7, URZ, 0x1b ;  /* 0x0000000706097291 */ /* 0x000fe2000f8fd83f */
[----:B------:R-:W-:Y:S01]  /*0750*/  IMAD.MOV.U32 R13, RZ, RZ, R3 ;  /* 0x000000ffff0d7224 */ /* 0x000fe200078e0003 */
[----:B------:R-:W0:Y:S01]  /*0760*/  R2UR UR15, R4 ;  /* 0x00000000040f73c2 */ /* 0x000e2200000e0000 */
[----:B------:R-:W-:Y:S01]  /*0770*/  ULDC.64 UR32, c[0x0][0x188] ;  /* 0x0000620000207ab9 */ /* 0x000fe20000000a00 */
[----:B------:R-:W1:Y:S01]  /*0780*/  S2R R19, SR_TID.X ;  /* 0x0000000000137919 */ /* 0x000e620000002100 */
[----:B------:R-:W-:Y:S01]  /*0790*/  UIADD3 UR10, UR9, 0xe, URZ ;  /* 0x0000000e090a7890 */ /* 0x000fe2000fffe03f */
[----:B------:R-:W-:Y:S01]  /*07a0*/  IABS R8, R12 ;  /* 0x0000000c00087213 */ /* 0x000fe20000000000 */
[----:B------:R-:W-:Y:S01]  /*07b0*/  UIMAD UR5, UR32, 0x1e, URZ ;  /* 0x0000001e200578a4 */ /* 0x000fe2000f8e023f */
[----:B------:R-:W-:Y:S01]  /*07c0*/  IMAD.MOV.U32 R14, RZ, RZ, R28 ;  /* 0x000000ffff0e7224 */ /* 0x000fe200078e001c */
[----:B------:R-:W-:Y:S01]  /*07d0*/  UIADD3 UR13, UR9, 0xc, URZ ;  /* 0x0000000c090d7890 */ /* 0x000fe2000fffe03f */
[----:B------:R-:W-:Y:S01]  /*07e0*/  ISETP.GE.AND P0, PT, R12, RZ, PT ;  /* 0x000000ff0c00720c */ /* 0x000fe20003f06270 */
[----:B------:R-:W-:Y:S01]  /*07f0*/  UIADD3 UR11, UR9, 0xa, URZ ;  /* 0x0000000a090b7890 */ /* 0x000fe2000fffe03f */
[----:B------:R-:W-:Y:S01]  /*0800*/  LOP3.LUT R16, RZ, c[0x0][0x178], RZ, 0x33, !PT ;  /* 0x00005e00ff107a12 */ /* 0x000fe200078e33ff */
[----:B------:R-:W-:Y:S01]  /*0810*/  IMAD.U32 R5, RZ, RZ, UR5 ;  /* 0x00000005ff057e24 */ /* 0x000fe2000f8e00ff */
[----:B------:R-:W-:Y:S01]  /*0820*/  UIADD3 UR16, UR9, 0x8, URZ ;  /* 0x0000000809107890 */ /* 0x000fe2000fffe03f */
[----:B------:R-:W-:Y:S01]  /*0830*/  ISETP.GE.AND P5, PT, R14, RZ, PT ;  /* 0x000000ff0e00720c */ /* 0x000fe20003fa6270 */
[----:B------:R-:W-:-:S02]  /*0840*/  UIADD3 UR12, UR9, 0x6, URZ ;  /* 0x00000006090c7890 */ /* 0x000fc4000fffe03f */
[----:B------:R-:W-:Y:S02]  /*0850*/  UIADD3 UR8, UR9, 0x4, URZ ;  /* 0x0000000409087890 */ /* 0x000fe4000fffe03f */
[----:B------:R-:W-:Y:S02]  /*0860*/  UIADD3 UR14, UR9, 0x2, URZ ;  /* 0x00000002090e7890 */ /* 0x000fe4000fffe03f */
[----:B------:R-:W-:Y:S02]  /*0870*/  UMOV UR4, URZ ;  /* 0x0000003f00047c82 */ /* 0x000fe40008000000 */
[----:B------:R-:W-:Y:S01]  /*0880*/  UISETP.GE.AND UP1, UPT, UR9, URZ, UPT ;  /* 0x0000003f0900728c */ /* 0x000fe2000bf26270 */
[----:B0--3--:R-:W0:Y:S01]  /*0890*/  I2F.RP R0, UR15 ;  /* 0x0000000f00007d06 */ /* 0x009e220008209400 */
[----:B------:R-:W-:Y:S02]  /*08a0*/  UIMAD UR61, UR32, 0x1d, URZ ;  /* 0x0000001d203d78a4 */ /* 0x000fe4000f8e023f */
[----:B------:R-:W-:-:S02]  /*08b0*/  UIMAD UR60, UR32, 0x1c, URZ ;  /* 0x0000001c203c78a4 */ /* 0x000fc4000f8e023f */
[----:B------:R-:W-:Y:S02]  /*08c0*/  UIMAD UR59, UR32, 0x1b, URZ ;  /* 0x0000001b203b78a4 */ /* 0x000fe4000f8e023f */
[----:B------:R-:W-:Y:S02]  /*08d0*/  UIMAD UR58, UR32, 0x1a, URZ ;  /* 0x0000001a203a78a4 */ /* 0x000fe4000f8e023f */
[----:B------:R-:W-:Y:S02]  /*08e0*/  UIMAD UR57, UR32, 0x19, URZ ;  /* 0x00000019203978a4 */ /* 0x000fe4000f8e023f */
[----:B------:R-:W-:Y:S02]  /*08f0*/  UIMAD UR56, UR32, 0x18, URZ ;  /* 0x00000018203878a4 */ /* 0x000fe4000f8e023f */
[----:B------:R-:W-:Y:S02]  /*0900*/  UIMAD UR19, UR32, 0x17, URZ ;  /* 0x00000017201378a4 */ /* 0x000fe4000f8e023f */
[----:B------:R-:W-:Y:S01]  /*0910*/  UIMAD UR20, UR32, 0x16, URZ ;  /* 0x00000016201478a4 */ /* 0x000fe2000f8e023f */
[----:B0-----:R-:W0:Y:S01]  /*0920*/  MUFU.RCP R0, R0 ;  /* 0x0000000000007308 */ /* 0x001e220000001000 */
[----:B------:R-:W-:-:S02]  /*0930*/  USHF.L.U32 UR41, UR32, 0x3, URZ ;  /* 0x0000000320297899 */ /* 0x000fc4000800063f */
[----:B------:R-:W-:Y:S02]  /*0940*/  UIMAD UR42, UR32, 0x7, URZ ;  /* 0x00000007202a78a4 */ /* 0x000fe4000f8e023f */
[----:B------:R-:W-:Y:S02]  /*0950*/  UIMAD UR43, UR32, 0x6, URZ ;  /* 0x00000006202b78a4 */ /* 0x000fe4000f8e023f */
[----:B------:R-:W-:Y:S02]  /*0960*/  UIMAD UR44, UR32, 0x5, URZ ;  /* 0x00000005202c78a4 */ /* 0x000fe4000f8e023f */
[----:B------:R-:W-:Y:S02]  /*0970*/  UIMAD UR18, UR32, 0x1f, URZ ;  /* 0x0000001f201278a4 */ /* 0x000fe4000f8e023f */
[----:B------:R-:W-:Y:S02]  /*0980*/  UIMAD UR21, UR32, 0x15, URZ ;  /* 0x00000015201578a4 */ /* 0x000fe4000f8e023f */
[----:B------:R-:W-:-:S02]  /*0990*/  UIMAD UR22, UR32, 0x14, URZ ;  /* 0x00000014201678a4 */ /* 0x000fc4000f8e023f */
[----:B------:R-:W-:Y:S01]  /*09a0*/  UIMAD UR23, UR32, 0x13, URZ ;  /* 0x00000013201778a4 */ /* 0x000fe2000f8e023f */
[----:B0-----:R-:W-:Y:S01]  /*09b0*/  IADD3 R3, R0, 0xffffffe, RZ ;  /* 0x0ffffffe00037810 */ /* 0x001fe20007ffe0ff */
[----:B------:R-:W-:Y:S01]  /*09c0*/  IMAD.U32 R0, RZ, RZ, UR10 ;  /* 0x0000000aff007e24 */ /* 0x000fe2000f8e00ff */
[----:B------:R-:W-:Y:S02]  /*09d0*/  UIMAD UR24, UR32, 0x12, URZ ;  /* 0x00000012201878a4 */ /* 0x000fe4000f8e023f */
[----:B------:R-:W-:Y:S02]  /*09e0*/  UIMAD UR25, UR32, 0x11, URZ ;  /* 0x00000011201978a4 */ /* 0x000fe4000f8e023f */
[----:B------:R-:W0:Y:S01]  /*09f0*/  F2I.FTZ.U32.TRUNC.NTZ R3, R3 ;  /* 0x0000000300037305 */ /* 0x000e22000021f000 */
[----:B------:R-:W-:Y:S01]  /*0a00*/  IABS R4, R0 ;  /* 0x0000000000047213 */ /* 0x000fe20000000000 */
[----:B------:R-:W-:Y:S01]  /*0a10*/  IMAD.U32 R0, RZ, RZ, UR13 ;  /* 0x0000000dff007e24 */ /* 0x000fe2000f8e00ff */
[----:B------:R-:W-:-:S02]  /*0a20*/  USHF.L.U32 UR26, UR32, 0x4, URZ ;  /* 0x00000004201a7899 */ /* 0x000fc4000800063f */
[----:B------:R3:W4:Y:S01]  /*0a30*/  R2UR UR46, R4 ;  /* 0x00000000042e73c2 */ /* 0x00072200000e0000 */
[----:B------:R-:W-:Y:S02]  /*0a40*/  UIMAD UR27, UR32, 0xf, URZ ;  /* 0x0000000f201b78a4 */ /* 0x000fe4000f8e023f */
[----:B------:R-:W-:Y:S02]  /*0a50*/  UIMAD UR28, UR32, 0xe, URZ ;  /* 0x0000000e201c78a4 */ /* 0x000fe4000f8e023f */
[----:B------:R-:W-:Y:S02]  /*0a60*/  UIMAD UR29, UR32, 0xd, URZ ;  /* 0x0000000d201d78a4 */ /* 0x000fe4000f8e023f */
[----:B------:R-:W-:Y:S02]  /*0a70*/  USHF.L.U32 UR17, UR33, 0x5, URZ ;  /* 0x0000000521117899 */ /* 0x000fe4000800063f */
[----:B------:R-:W-:Y:S01]  /*0a80*/  UIMAD UR38, UR32, 0xb, URZ ;  /* 0x0000000b202678a4 */ /* 0x000fe2000f8e023f */
[----:B0-----:R-:W0:Y:S01]  /*0a90*/  R2UR UR5, R3 ;  /* 0x00000000030573c2 */ /* 0x001e2200000e0000 */
[----:B--2---:R-:W-:Y:S01]  /*0aa0*/  IABS R10, R15 ;  /* 0x0000000f000a7213 */ /* 0x004fe20000000000 */
[----:B0-----:R-:W-:Y:S01]  /*0ab0*/  UIADD3 UR34, URZ, -UR5, URZ ;  /* 0x800000053f227290 */ /* 0x001fe2000fffe03f */
[----:B------:R-:W-:Y:S01]  /*0ac0*/  IABS R3, R0 ;  /* 0x0000000000037213 */ /* 0x000fe20000000000 */
[----:B------:R-:W-:Y:S01]  /*0ad0*/  IMAD.U32 R0, RZ, RZ, UR11 ;  /* 0x0000000bff007e24 */ /* 0x000fe2000f8e00ff */
[----:B------:R-:W-:-:S03]  /*0ae0*/  UIMAD UR33, UR32, 0xc, URZ ;  /* 0x0000000c202178a4 */ /* 0x000fc6000f8e023f */
[----:B------:R0:W2:Y:S01]  /*0af0*/  R2UR UR53, R3 ;  /* 0x00000000033573c2 */ /* 0x0000a200000e0000 */
[----:B------:R-:W-:Y:S01]  /*0b00*/  UIMAD UR34, UR34, UR15, URZ ;  /* 0x0000000f222272a4 */ /* 0x000fe2000f8e023f */
[----:B------:R-:W-:Y:S01]  /*0b10*/  IABS R0, R0 ;  /* 0x0000000000007213 */ /* 0x000fe20000000000 */
[----:B------:R-:W-:Y:S02]  /*0b20*/  UIMAD UR39, UR32, 0xa, URZ ;  /* 0x0000000a202778a4 */ /* 0x000fe4000f8e023f */
[----:B------:R-:W-:Y:S02]  /*0b30*/  UIMAD.WIDE.U32 UR4, UR5, UR34, UR4 ;  /* 0x00000022050472a5 */ /* 0x000fe4000f8e0004 */
[----:B---3--:R-:W-:Y:S01]  /*0b40*/  IMAD.MOV.U32 R4, RZ, RZ, R0 ;  /* 0x000000ffff047224 */ /* 0x008fe200078e0000 */
[----:B------:R-:W-:Y:S01]  /*0b50*/  UIMAD UR40, UR32, 0x9, URZ ;  /* 0x00000009202878a4 */ /* 0x000fe2000f8e023f */
[----:B------:R-:W-:Y:S01]  /*0b60*/  IMAD.U32 R0, RZ, RZ, UR16 ;  /* 0x00000010ff007e24 */ /* 0x000fe2000f8e00ff */
[----:B------:R-:W-:Y:S01]  /*0b70*/  USHF.L.U32 UR55, UR32, 0x5, URZ ;  /* 0x0000000520377899 */ /* 0x000fe2000800063f */
[----:B------:R3:W1:Y:S01]  /*0b80*/  R2UR UR52, R4 ;  /* 0x00000000043473c2 */ /* 0x00066200000e0000 */
[----:B------:R-:W-:-:S02]  /*0b90*/  UMOV UR49, UR5 ;  /* 0x0000000500317c82 */ /* 0x000fc40008000000 */
[----:B0-----:R-:W-:Y:S01]  /*0ba0*/  IABS R3, R0 ;  /* 0x0000000000037213 */ /* 0x001fe20000000000 */
[----:B------:R-:W-:Y:S01]  /*0bb0*/  IMAD.U32 R0, RZ, RZ, UR12 ;  /* 0x0000000cff007e24 */ /* 0x000fe2000f8e00ff */
[----:B----4-:R-:W-:-:S03]  /*0bc0*/  UIMAD.WIDE.U32 UR34, UR49, UR46, URZ ;  /* 0x0000002e312272a5 */ /* 0x010fc6000f8e003f */
[----:B------:R0:W4:Y:S01]  /*0bd0*/  R2UR UR47, R3 ;  /* 0x00000000032f73c2 */ /* 0x00012200000e0000 */
[----:B------:R-:W-:Y:S01]  /*0be0*/  IABS R0, R0 ;  /* 0x0000000000007213 */ /* 0x000fe20000000000 */
[----:B------:R-:W-:Y:S02]  /*0bf0*/  UIADD3 UR36, -UR35, URZ, URZ ;  /* 0x0000003f23247290 */ /* 0x000fe4000fffe13f */
[----:B--2---:R-:W-:Y:S02]  /*0c00*/  UIMAD.WIDE.U32 UR4, UR49, UR53, URZ ;  /* 0x00000035310472a5 */ /* 0x004fe4000f8e003f */
[----:B---3--:R-:W-:Y:S01]  /*0c10*/  IMAD.MOV.U32 R4, RZ, RZ, R0 ;  /* 0x000000ffff047224 */ /* 0x008fe200078e0000 */
[----:B------:R-:W-:Y:S01]  /*0c20*/  UIMAD UR46, UR15, UR36, UR46 ;  /* 0x000000240f2e72a4 */ /* 0x000fe2000f8e022e */
[----:B------:R-:W-:Y:S02]  /*0c30*/  IMAD.U32 R0, RZ, RZ, UR8 ;  /* 0x00000008ff007e24 */ /* 0x000fe4000f8e00ff */
[----:B------:R2:W3:Y:S01]  /*0c40*/  R2UR UR45, R4 ;  /* 0x00000000042d73c2 */ /* 0x0004e200000e0000 */
[----:B0-----:R-:W-:Y:S01]  /*0c50*/  IMAD.U32 R3, RZ, RZ, UR9 ;  /* 0x00000009ff037e24 */ /* 0x001fe2000f8e00ff */
[----:B------:R-:W-:Y:S01]  /*0c60*/  UMOV UR54, UR5 ;  /* 0x0000000500367c82 */ /* 0x000fe20008000000 */
[----:B------:R-:W-:Y:S01]  /*0c70*/  IABS R6, R0 ;  /* 0x0000000000067213 */ /* 0x000fe20000000000 */
[----:B------:R-:W-:Y:S01]  /*0c80*/  IMAD.U32 R0, RZ, RZ, UR14 ;  /* 0x0000000eff007e24 */ /* 0x000fe2000f8e00ff */
[----:B------:R-:W-:Y:S01]  /*0c90*/  UIADD3 UR54, -UR54, URZ, URZ ;  /* 0x0000003f36367290 */ /* 0x000fe2000fffe13f */
[----:B------:R-:W-:Y:S01]  /*0ca0*/  IABS R3, R3 ;  /* 0x0000000300037213 */ /* 0x000fe20000000000 */
[----:B-1----:R-:W-:Y:S01]  /*0cb0*/  UIMAD.WIDE.U32 UR34, UR49, UR52, URZ ;  /* 0x00000034312272a5 */ /* 0x002fe2000f8e003f */
[----:B------:R0:W1:Y:S01]  /*0cc0*/  R2UR UR48, R6 ;  /* 0x00000000063073c2 */ /* 0x00006200000e0000 */
[----:B------:R-:W-:Y:S01]  /*0cd0*/  IABS R0, R0 ;  /* 0x0000000000007213 */ /* 0x000fe20000000000 */
[----:B------:R-:W-:Y:S01]  /*0ce0*/  UIMAD UR53, UR15, UR54, UR53 ;  /* 0x000000360f3572a4 */ /* 0x000fe2000f8e0235 */
[----:B--2---:R-:W-:Y:S01]  /*0cf0*/  IMAD.MOV.U32 R4, RZ, RZ, RZ ;  /* 0x000000ffff047224 */ /* 0x004fe200078e00ff */
[----:B------:R-:W-:-:S02]  /*0d00*/  UISETP.GT.U32.AND UP0, UPT, UR15, UR46, UPT ;  /* 0x0000002e0f00728c */ /* 0x000fc4000bf04070 */
[----:B------:R-:W-:Y:S02]  /*0d10*/  UMOV UR34, UR35 ;  /* 0x0000002300227c82 */ /* 0x000fe40008000000 */
[----:B------:R2:W1:Y:S01]  /*0d20*/  R2UR UR51, R0 ;  /* 0x00000000003373c2 */ /* 0x00046200000e0000 */
[----:B------:R-:W-:Y:S01]  /*0d30*/  UIADD3 UR34, -UR34, URZ, URZ ;  /* 0x0000003f22227290 */ /* 0x000fe2000fffe13f */
[----:B0-----:R-:W-:Y:S01]  /*0d40*/  IMAD.SHL.U32 R6, R19, 0x2, RZ ;  /* 0x0000000213067824 */ /* 0x001fe200078e00ff */
[----:B------:R-:W-:Y:S02]  /*0d50*/  UISETP.GT.U32.AND UP2, UPT, UR15, UR53, UPT ;  /* 0x000000350f00728c */ /* 0x000fe4000bf44070 */
[----:B------:R-:W-:Y:S02]  /*0d60*/  UIMAD UR52, UR15, UR34, UR52 ;  /* 0x000000220f3472a4 */ /* 0x000fe4000f8e0234 */
[----:B----4-:R-:W-:Y:S01]  /*0d70*/  UIMAD.WIDE.U32 UR36, UR49, UR47, URZ ;  /* 0x0000002f312472a5 */ /* 0x010fe2000f8e003f */
[----:B--2---:R-:W-:Y:S01]  /*0d80*/  IABS R0, c[0x0][0x178] ;  /* 0x00005e0000007a13 */ /* 0x004fe20000000000 */
[----:B------:R0:W2:Y:S01]  /*0d90*/  R2UR UR50, R3 ;  /* 0x00000000033273c2 */ /* 0x0000a200000e0000 */
[----:B---3--:R-:W-:Y:S01]  /*0da0*/  UIMAD.WIDE.U32 UR4, UR49, UR45, URZ ;  /* 0x0000002d310472a5 */ /* 0x008fe2000f8e003f */
[----:B------:R-:W-:Y:S01]  /*0db0*/  LOP3.LUT R7, R6, 0x10, RZ, 0xc0, !PT ;  /* 0x0000001006077812 */ /* 0x000fe200078ec0ff */
[----:B------:R-:W-:-:S02]  /*0dc0*/  UISETP.GT.U32.AND UP3, UPT, UR15, UR52, UPT ;  /* 0x000000340f00728c */ /* 0x000fc4000bf64070 */
[----:B------:R-:W-:Y:S01]  /*0dd0*/  @!UP2 UIADD3 UR53, UR53, -UR15, URZ ;  /* 0x8000000f3535a290 */ /* 0x000fe2000fffe03f */
[----:B------:R-:W-:Y:S01]  /*0de0*/  LOP3.LUT R7, R7, 0x20, R19, 0xf8, !PT ;  /* 0x0000002007077812 */ /* 0x000fe200078ef813 */
[----:B------:R-:W-:Y:S01]  /*0df0*/  @!UP0 UIADD3 UR46, UR46, -UR15, URZ ;  /* 0x8000000f2e2e8290 */ /* 0x000fe2000fffe03f */
[----:B0-----:R-:W0:Y:S01]  /*0e00*/  I2F.RP R3, R0 ;  /* 0x0000000000037306 */ /* 0x001e220000209400 */
[----:B------:R-:W-:Y:S02]  /*0e10*/  UMOV UR34, UR5 ;  /* 0x0000000500227c82 */ /* 0x000fe40008000000 */
[----:B------:R-:W-:Y:S02]  /*0e20*/  UIADD3 UR34, -UR34, URZ, URZ ;  /* 0x0000003f22227290 */ /* 0x000fe4000fffe13f */
[----:B------:R-:W-:Y:S02]  /*0e30*/  UISETP.GT.U32.AND UP6, UPT, UR15, UR46, UPT ;  /* 0x0000002e0f00728c */ /* 0x000fe4000bfc4070 */
[----:B------:R-:W-:-:S02]  /*0e40*/  UIMAD UR45, UR15, UR34, UR45 ;  /* 0x000000220f2d72a4 */ /* 0x000fc4000f8e022d */
[----:B------:R-:W-:Y:S02]  /*0e50*/  UMOV UR36, UR37 ;  /* 0x0000002500247c82 */ /* 0x000fe40008000000 */
[----:B------:R-:W-:Y:S02]  /*0e60*/  UISETP.GT.U32.AND UP2, UPT, UR15, UR45, UPT ;  /* 0x0000002d0f00728c */ /* 0x000fe4000bf44070 */
[----:B-1----:R-:W-:Y:S02]  /*0e70*/  UIMAD.WIDE.U32 UR4, UR49, UR48, URZ ;  /* 0x00000030310472a5 */ /* 0x002fe4000f8e003f */
[----:B------:R-:W-:Y:S01]  /*0e80*/  UIADD3 UR36, -UR36, URZ, URZ ;  /* 0x0000003f24247290 */ /* 0x000fe2000fffe13f */
[----:B0-----:R-:W0:Y:S01]  /*0e90*/  MUFU.RCP R3, R3 ;  /* 0x0000000300037308 */ /* 0x001e220000001000 */
[----:B--2---:R-:W-:Y:S02]  /*0ea0*/  UIMAD.WIDE.U32 UR34, UR49, UR50, URZ ;  /* 0x00000032312272a5 */ /* 0x004fe4000f8e003f */
[----:B------:R-:W-:-:S02]  /*0eb0*/  @!UP3 UIADD3 UR52, UR52, -UR15, URZ ;  /* 0x8000000f3434b290 */ /* 0x000fc4000fffe03f */
[----:B------:R-:W-:Y:S02]  /*0ec0*/  UIADD3 UR35, -UR35, URZ, URZ ;  /* 0x0000003f23237290 */ /* 0x000fe4000fffe13f */
[----:B------:R-:W-:Y:S02]  /*0ed0*/  @!UP2 UIADD3 UR45, UR45, -UR15, URZ ;  /* 0x8000000f2d2da290 */ /* 0x000fe4000fffe03f */
[----:B------:R-:W-:Y:S01]  /*0ee0*/  UIMAD UR35, UR15, UR35, UR50 ;  /* 0x000000230f2372a4 */ /* 0x000fe2000f8e0232 */
[----:B------:R1:W2:Y:S01]  /*0ef0*/  R2UR UR50, R5 ;  /* 0x00000000053273c2 */ /* 0x0002a200000e0000 */
[----:B------:R-:W-:Y:S02]  /*0f00*/  UISETP.GE.AND UP2, UPT, UR10, URZ, UPT ;  /* 0x0000003f0a00728c */ /* 0x000fe4000bf46270 */
[----:B------:R-:W-:Y:S02]  /*0f10*/  UISETP.GT.U32.AND UP0, UPT, UR15, UR52, UPT ;  /* 0x000000340f00728c */ /* 0x000fe4000bf04070 */
[----:B------:R-:W-:Y:S01]  /*0f20*/  UIMAD UR47, UR15, UR36, UR47 ;  /* 0x000000240f2f72a4 */ /* 0x000fe2000f8e022f */
[----:B0-----:R-:W-:Y:S01]  /*0f30*/  IADD3 R3, R3, 0xffffffe, RZ ;  /* 0x0ffffffe03037810 */ /* 0x001fe20007ffe0ff */
[----:B------:R-:W-:-:S02]  /*0f40*/  @!UP6 UIADD3 UR46, UR46, -UR15, URZ ;  /* 0x8000000f2e2ee290 */ /* 0x000fc4000fffe03f */
[----:B------:R-:W-:Y:S01]  /*0f50*/  UMOV UR36, UR5 ;  /* 0x0000000500247c82 */ /* 0x000fe20008000000 */
[----:B-1----:R-:W0:Y:S01]  /*0f60*/  F2I.FTZ.U32.TRUNC.NTZ R5, R3 ;  /* 0x0000000300057305 */ /* 0x002e22000021f000 */
[----:B------:R-:W-:Y:S02]  /*0f70*/  UIADD3 UR36, -UR36, URZ, URZ ;  /* 0x0000003f24247290 */ /* 0x000fe4000fffe13f */
[----:B------:R-:W-:Y:S02]  /*0f80*/  @!UP2 UIADD3 UR46, -UR46, URZ, URZ ;  /* 0x0000003f2e2ea290 */ /* 0x000fe4000fffe13f */
[----:B------:R-:W-:Y:S02]  /*0f90*/  UIMAD UR36, UR15, UR36, UR48 ;  /* 0x000000240f2472a4 */ /* 0x000fe4000f8e0230 */
[----:B------:R-:W-:Y:S02]  /*0fa0*/  @!UP0 UIADD3 UR52, UR52, -UR15, URZ ;  /* 0x8000000f34348290 */ /* 0x000fe4000fffe03f */
[----:B------:R-:W-:-:S02]  /*0fb0*/  ULDC UR48, c[0x0][0x17c] ;  /* 0x00005f0000307ab9 */ /* 0x000fc40000000800 */
[----:B------:R-:W-:Y:S02]  /*0fc0*/  UISETP.NE.AND UP0, UPT, URZ, UR48, UPT ;  /* 0x000000303f00728c */ /* 0x000fe4000bf05270 */
[----:B------:R-:W-:Y:S02]  /*0fd0*/  ULOP3.LUT UR48, URZ, UR48, URZ, 0x33, !UPT ;  /* 0x000000303f307292 */ /* 0x000fe4000f8e333f */
[----:B------:R-:W-:Y:S01]  /*0fe0*/  USHF.L.U32 UR54, UR32, 0x2, URZ ;  /* 0x0000000220367899 */ /* 0x000fe2000800063f */
[--C-:B0-----:R-:W-:Y:S01]  /*0ff0*/  IMAD.MOV R3, RZ, RZ, -R5.reuse ;  /* 0x000000ffff037224 */ /* 0x101fe200078e0a05 */
[----:B------:R-:W-:Y:S01]  /*1000*/  USEL UR9, UR48, UR46, !UP0 ;  /* 0x0000002e30097287 */ /* 0x000fe2000c000000 */
[----:B------:R0:W1:Y:S01]  /*1010*/  R2UR UR46, R2 ;  /* 0x00000000022e73c2 */ /* 0x00006200000e0000 */
[----:B------:R-:W-:Y:S01]  /*1020*/  IMAD.U32 R12, RZ, RZ, UR21 ;  /* 0x00000015ff0c7e24 */ /* 0x000fe2000f8e00ff */
[----:B------:R-:W-:Y:S01]  /*1030*/  UIMAD.WIDE.U32 UR4, UR49, UR51, URZ ;  /* 0x00000033310472a5 */ /* 0x000fe2000f8e003f */
[----:B------:R-:W-:Y:S01]  /*1040*/  IMAD R3, R3, R0, RZ ;  /* 0x0000000003037224 */ /* 0x000fe200078e02ff */
[----:B------:R-:W-:Y:S01]  /*1050*/  UISETP.GT.U32.AND UP4, UPT, UR15, UR47, UPT ;  /* 0x0000002f0f00728c */ /* 0x000fe2000bf84070 */
[----:B------:R-:W-:Y:S01]  /*1060*/  IMAD.U32 R17, RZ, RZ, UR25 ;  /* 0x00000019ff117e24 */ /* 0x000fe2000f8e00ff */
[----:B------:R-:W-:Y:S01]  /*1070*/  UISETP.GT.U32.AND UP5, UPT, UR15, UR53, UPT ;  /* 0x000000350f00728c */ /* 0x000fe2000bfa4070 */
[----:B------:R-:W-:Y:S01]  /*1080*/  IMAD.HI.U32 R3, R5, R3, R4 ;  /* 0x0000000305037227 */ /* 0x000fe200078e0004 */
[----:B------:R-:W-:Y:S01]  /*1090*/  LOP3.LUT R5, R19, 0x7, RZ, 0xc0, !PT ;  /* 0x0000000713057812 */ /* 0x000fe200078ec0ff */
[----:B------:R-:W-:-:S02]  /*10a0*/  UMOV UR4, UR5 ;  /* 0x0000000500047c82 */ /* 0x000fc40008000000 */
[----:B------:R-:W-:Y:S01]  /*10b0*/  IMAD.SHL.U32 R4, R19, 0x8, RZ ;  /* 0x0000000813047824 */ /* 0x000fe200078e00ff */
[----:B------:R-:W-:Y:S01]  /*10c0*/  UISETP.GT.U32.AND UP3, UPT, UR15, UR36, UPT ;  /* 0x000000240f00728c */ /* 0x000fe2000bf64070 */
[C---:B------:R-:W-:Y:S01]  /*10d0*/  IMAD R28, R5.reuse, 0x210, RZ ;  /* 0x00000210051c7824 */ /* 0x040fe200078e02ff */
[----:B------:R-:W-:Y:S02]  /*10e0*/  UIADD3 UR4, -UR4, URZ, URZ ;  /* 0x0000003f04047290 */ /* 0x000fe4000fffe13f */
[----:B------:R-:W-:Y:S01]  /*10f0*/  LOP3.LUT R4, R4, 0x30, RZ, 0xc0, !PT ;  /* 0x0000003004047812 */ /* 0x000fe200078ec0ff */
[----:B------:R-:W-:Y:S01]  /*1100*/  IMAD.U32 R21, RZ, RZ, UR26 ;  /* 0x0000001aff157e24 */ /* 0x000fe2000f8e00ff */
[----:B------:R-:W-:Y:S01]  /*1110*/  LOP3.LUT R28, R28, R7, RZ, 0x3c, !PT ;  /* 0x000000071c1c7212 */ /* 0x000fe200078e3cff */
[----:B------:R-:W-:Y:S01]  /*1120*/  IMAD.U32 R22, RZ, RZ, UR27 ;  /* 0x0000001bff167e24 */ /* 0x000fe2000f8e00ff */
[----:B------:R-:W-:Y:S01]  /*1130*/  UIMAD UR51, UR15, UR4, UR51 ;  /* 0x000000040f3372a4 */ /* 0x000fe2000f8e0233 */
[----:B------:R-:W-:Y:S01]  /*1140*/  IMAD R9, R5, 0x40, R4 ;  /* 0x0000004005097824 */ /* 0x000fe200078e0204 */
[----:B------:R-:W-:Y:S01]  /*1150*/  @!UP4 UIADD3 UR47, UR47, -UR15, URZ ;  /* 0x8000000f2f2fc290 */ /* 0x000fe2000fffe03f */
[----:B------:R-:W-:Y:S01]  /*1160*/  IMAD.HI.U32 R4, R3, R8, RZ ;  /* 0x0000000803047227 */ /* 0x000fe200078e00ff */
[----:B------:R-:W-:-:S02]  /*1170*/  @!UP5 UIADD3 UR53, UR53, -UR15, URZ ;  /* 0x8000000f3535d290 */ /* 0x000fc4000fffe03f */
[----:B------:R-:W-:Y:S01]  /*1180*/  UIMAD UR37, UR32, 0x3, URZ ;  /* 0x00000003202578a4 */ /* 0x000fe2000f8e023f */
[----:B------:R-:W-:Y:S01]  /*1190*/  IMAD.MOV R5, RZ, RZ, -R4 ;  /* 0x000000ffff057224 */ /* 0x000fe200078e0a04 */
[----:B------:R-:W-:Y:S01]  /*11a0*/  LOP3.LUT R4, R9, 0x30, R6, 0x78, !PT ;  /* 0x0000003009047812 */ /* 0x000fe200078e7806 */
[----:B------:R-:W-:Y:S01]  /*11b0*/  IMAD.U32 R23, RZ, RZ, UR28 ;  /* 0x0000001cff177e24 */ /* 0x000fe2000f8e00ff */
[----:B------:R-:W-:Y:S01]  /*11c0*/  IABS R6, R13 ;  /* 0x0000000d00067213 */ /* 0x000fe20000000000 */
[C---:B------:R-:W-:Y:S01]  /*11d0*/  IMAD R5, R0.reuse, R5, R8 ;  /* 0x0000000500057224 */ /* 0x040fe200078e0208 */
[----:B------:R-:W-:Y:S01]  /*11e0*/  IABS R8, R14 ;  /* 0x0000000e00087213 */ /* 0x000fe20000000000 */
[----:B------:R3:W-:Y:S01]  /*11f0*/  STL [R1+0x6c0], R4 ;  /* 0x0006c00401007387 */ /* 0x0007e20000100800 */
[----:B------:R-:W-:Y:S01]  /*1200*/  IMAD.U32 R24, RZ, RZ, UR29 ;  /* 0x0000001dff187e24 */ /* 0x000fe2000f8e00ff */
[----:B------:R-:W-:Y:S01]  /*1210*/  UISETP.GT.U32.AND UP6, UPT, UR15, UR51, UPT ;  /* 0x000000330f00728c */ /* 0x000fe2000bfc4070 */
[----:B0-----:R-:W-:Y:S01]  /*1220*/  IMAD.HI.U32 R2, R3, R6, RZ ;  /* 0x0000000603027227 */ /* 0x001fe200078e00ff */
[----:B------:R-:W-:Y:S01]  /*1230*/  ISETP.GT.U32.AND P1, PT, R0, R5, PT ;  /* 0x000000050000720c */ /* 0x000fe20003f24070 */
[----:B------:R-:W-:-:S02]  /*1240*/  UISETP.GT.U32.AND UP5, UPT, UR15, UR35, UPT ;  /* 0x000000230f00728c */ /* 0x000fc4000bfa4070 */
[----:B------:R-:W-:Y:S01]  /*1250*/  IMAD.MOV R7, RZ, RZ, -R2 ;  /* 0x000000ffff077224 */ /* 0x000fe200078e0a02 */
[----:B------:R-:W-:Y:S01]  /*1260*/  @!UP3 UIADD3 UR36, UR36, -UR15, URZ ;  /* 0x8000000f2424b290 */ /* 0x000fe2000fffe03f */
[----:B------:R-:W-:Y:S01]  /*1270*/  IMAD.SHL.U32 R2, R29, 0x2, RZ ;  /* 0x000000021d027824 */ /* 0x000fe200078e00ff */
[----:B------:R-:W-:Y:S01]  /*1280*/  UISETP.GT.U32.AND UP4, UPT, UR15, UR47, UPT ;  /* 0x0000002f0f00728c */ /* 0x000fe2000bf84070 */
[C---:B---3--:R-:W-:Y:S01]  /*1290*/  IMAD.HI.U32 R4, R3.reuse, R8, RZ ;  /* 0x0000000803047227 */ /* 0x048fe200078e00ff */
[----:B------:R-:W-:Y:S02]  /*12a0*/  UISETP.GE.AND UP3, UPT, UR13, URZ, UPT ;  /* 0x0000003f0d00728c */ /* 0x000fe4000bf66270 */
[----:B------:R-:W-:Y:S01]  /*12b0*/  USHF.L.U32 UR32, UR32, 0x1, URZ ;  /* 0x0000000120207899 */ /* 0x000fe2000800063f */
[----:B------:R-:W-:Y:S01]  /*12c0*/  IMAD.HI.U32 R3, R3, R10, RZ ;  /* 0x0000000a03037227 */ /* 0x000fe200078e00ff */
[----:B------:R-:W-:Y:S02]  /*12d0*/  @!UP6 UIADD3 UR51, UR51, -UR15, URZ ;  /* 0x8000000f3333e290 */ /* 0x000fe4000fffe03f */
[----:B------:R-:W-:Y:S01]  /*12e0*/  @!UP5 UIADD3 UR35, UR35, -UR15, URZ ;  /* 0x8000000f2323d290 */ /* 0x000fe2000fffe03f */
[----:B------:R-:W-:Y:S01]  /*12f0*/  IMAD.MOV R9, RZ, RZ, -R4 ;  /* 0x000000ffff097224 */ /* 0x000fe200078e0a04 */
[C---:B------:R-:W-:Y:S01]  /*1300*/  LOP3.LUT R4, R2.reuse, 0x20, RZ, 0x3c, !PT ;  /* 0x0000002002047812 */ /* 0x040fe200078e3cff */
[----:B------:R-:W-:Y:S01]  /*1310*/  IMAD.MOV R11, RZ, RZ, -R3 ;  /* 0x000000ffff0b7224 */ /* 0x000fe200078e0a03 */
[----:B------:R-:W-:Y:S01]  /*1320*/  LOP3.LUT R4, R2, 0x50, RZ, 0x3c, !PT ;  /* 0x0000005002047812 */ /* 0x000fe200078e3cff */
[C---:B------:R-:W-:Y:S01]  /*1330*/  IMAD R3, R0.reuse, R7, R6 ;  /* 0x0000000700037224 */ /* 0x040fe200078e0206 */
[----:B------:R-:W-:Y:S01]  /*1340*/  @!UP4 UIADD3 UR47, UR47, -UR15, URZ ;  /* 0x8000000f2f2fc290 */ /* 0x000fe2000fffe03f */
[C---:B------:R-:W-:Y:S01]  /*1350*/  IMAD R7, R0.reuse, R9, R8 ;  /* 0x0000000900077224 */ /* 0x040fe200078e0208 */
[----:B------:R-:W-:Y:S01]  /*1360*/  @!UP3 UIADD3 UR53, -UR53, URZ, URZ ;  /* 0x0000003f3535b290 */ /* 0x000fe2000fffe13f */
[C---:B------:R-:W-:Y:S01]  /*1370*/  IMAD R9, R0.reuse, R11, R10 ;  /* 0x0000000b00097224 */ /* 0x040fe200078e020a */
[C---:B------:R-:W-:Y:S01]  /*1380*/  ISETP.GT.U32.AND P2, PT, R0.reuse, R3, PT ;  /* 0x000000030000720c */ /* 0x040fe20003f44070 */
[--C-:B------:R-:W-:Y:S01]  /*1390*/  @!P1 IMAD.IADD R5, R5, 0x1, -R0.reuse ;  /* 0x0000000105059824 */ /* 0x100fe200078e0a00 */
[C---:B------:R-:W-:Y:S01]  /*13a0*/  ISETP.GT.U32.AND P3, PT, R0.reuse, R7, PT ;  /* 0x000000070000720c */ /* 0x040fe20003f64070 */
[----:B------:R-:W-:Y:S01]  /*13b0*/  IMAD.U32 R4, RZ, RZ, UR61 ;  /* 0x0000003dff047e24 */ /* 0x000fe2000f8e00ff */
[C---:B------:R-:W-:Y:S01]  /*13c0*/  ISETP.GT.U32.AND P4, PT, R0.reuse, R9, PT ;  /* 0x000000090000720c */ /* 0x040fe20003f84070 */
[----:B------:R-:W-:Y:S01]  /*13d0*/  IMAD.U32 R6, RZ, RZ, UR59 ;  /* 0x0000003bff067e24 */ /* 0x000fe2000f8e00ff */
[----:B------:R-:W-:Y:S01]  /*13e0*/  ISETP.GT.U32.AND P6, PT, R0, R5, PT ;  /* 0x000000050000720c */ /* 0x000fe20003fc4070 */
[----:B------:R-:W-:Y:S01]  /*13f0*/  IMAD.SHL.U32 R11, R19, 0x100, RZ ;  /* 0x00000100130b7824 */ /* 0x000fe200078e00ff */
[----:B------:R-:W-:Y:S01]  /*1400*/  UISETP.GT.U32.AND UP4, UPT, UR15, UR45, UPT ;  /* 0x0000002d0f00728c */ /* 0x000fe2000bf84070 */
[----:B------:R-:W-:Y:S01]  /*1410*/  IMAD.U32 R8, RZ, RZ, UR57 ;  /* 0x00000039ff087e24 */ /* 0x000fe2000f8e00ff */
[----:B------:R-:W-:Y:S01]  /*1420*/  UISETP.GT.U32.AND UP2, UPT, UR15, UR36, UPT ;  /* 0x000000240f00728c */ /* 0x000fe2000bf44070 */
[----:B------:R-:W-:Y:S01]  /*1430*/  IMAD.U32 R10, RZ, RZ, UR19 ;  /* 0x00000013ff0a7e24 */ /* 0x000fe2000f8e00ff */
[----:B------:R-:W-:Y:S01]  /*1440*/  LOP3.LUT R28, R28, 0x1000, R11, 0xf8, !PT ;  /* 0x000010001c1c7812 */ /* 0x000fe200078ef80b */
[--C-:B------:R-:W-:Y:S01]  /*1450*/  @!P2 IMAD.IADD R3, R3, 0x1, -R0.reuse ;  /* 0x000000010303a824 */ /* 0x100fe200078e0a00 */
[----:B------:R-:W-:Y:S01]  /*1460*/  UISETP.GT.U32.AND UP5, UPT, UR15, UR51, UPT ;  /* 0x000000330f00728c */ /* 0x000fe2000bfa4070 */
[--C-:B------:R-:W-:Y:S01]  /*1470*/  @!P3 IMAD.IADD R7, R7, 0x1, -R0.reuse ;  /* 0x000000010707b824 */ /* 0x100fe200078e0a00 */
[----:B------:R-:W-:Y:S01]  /*1480*/  UISETP.GT.U32.AND UP3, UPT, UR15, UR35, UPT ;  /* 0x000000230f00728c */ /* 0x000fe2000bf64070 */
[--C-:B------:R-:W-:Y:S01]  /*1490*/  @!P4 IMAD.IADD R9, R9, 0x1, -R0.reuse ;  /* 0x000000010909c824 */ /* 0x100fe200078e0a00 */
[C---:B------:R-:W-:Y:S01]  /*14a0*/  ISETP.GT.U32.AND P1, PT, R0.reuse, R3, PT ;  /* 0x000000030000720c */ /* 0x040fe20003f24070 */
[--C-:B------:R-:W-:Y:S01]  /*14b0*/  @!P6 IMAD.IADD R5, R5, 0x1, -R0.reuse ;  /* 0x000000010505e824 */ /* 0x100fe200078e0a00 */
[C---:B------:R-:W-:Y:S01]  /*14c0*/  ISETP.GT.U32.AND P2, PT, R0.reuse, R7, PT ;  /* 0x000000070000720c */ /* 0x040fe20003f44070 */
[----:B------:R-:W-:Y:S01]  /*14d0*/  IMAD.U32 R14, RZ, RZ, UR23 ;  /* 0x00000017ff0e7e24 */ /* 0x000fe2000f8e00ff */
[----:B------:R-:W-:Y:S01]  /*14e0*/  ISETP.GT.U32.AND P3, PT, R0, R9, PT ;  /* 0x000000090000720c */ /* 0x000fe20003f64070 */
[----:B------:R-:W-:Y:S01]  /*14f0*/  @!P0 IMAD.MOV R5, RZ, RZ, -R5 ;  /* 0x000000ffff058224 */ /* 0x000fe200078e0a05 */
[----:B------:R-:W-:Y:S01]  /*1500*/  ISETP.GE.AND P4, PT, R13, RZ, PT ;  /* 0x000000ff0d00720c */ /* 0x000fe20003f86270 */
[----:B------:R-:W-:Y:S01]  /*1510*/  IMAD.U32 R11, RZ, RZ, UR20 ;  /* 0x00000014ff0b7e24 */ /* 0x000fe2000f8e00ff */
[----:B------:R-:W-:Y:S01]  /*1520*/  ISETP.GE.AND P6, PT, R15, RZ, PT ;  /* 0x000000ff0f00720c */ /* 0x000fe20003fc6270 */
[----:B------:R-:W-:Y:S01]  /*1530*/  IMAD.U32 R25, RZ, RZ, UR33 ;  /* 0x00000021ff197e24 */ /* 0x000fe2000f8e00ff */
[----:B------:R-:W-:Y:S01]  /*1540*/  @!UP4 UIADD3 UR45, UR45, -UR15, URZ ;  /* 0x8000000f2d2dc290 */ /* 0x000fe2000fffe03f */
[----:B------:R-:W-:Y:S01]  /*1550*/  IMAD.U32 R26, RZ, RZ, UR38 ;  /* 0x00000026ff1a7e24 */ /* 0x000fe2000f8e00ff */
[----:B------:R-:W-:Y:S01]  /*1560*/  @!UP2 UIADD3 UR36, UR36, -UR15, URZ ;  /* 0x8000000f2424a290 */ /* 0x000fe2000fffe03f */
[--C-:B------:R-:W-:Y:S01]  /*1570*/  @!P1 IMAD.IADD R3, R3, 0x1, -R0.reuse ;  /* 0x0000000103039824 */ /* 0x100fe200078e0a00 */
[----:B------:R-:W-:Y:S01]  /*1580*/  ISETP.NE.AND P1, PT, RZ, c[0x0][0x178], PT ;  /* 0x00005e00ff007a0c */ /* 0x000fe20003f25270 */
[--C-:B------:R-:W-:Y:S01]  /*1590*/  @!P2 IMAD.IADD R7, R7, 0x1, -R0.reuse ;  /* 0x000000010707a824 */ /* 0x100fe200078e0a00 */
[----:B------:R-:W-:Y:S01]  /*15a0*/  @!UP5 UIADD3 UR51, UR51, -UR15, URZ ;  /* 0x8000000f3333d290 */ /* 0x000fe2000fffe03f */
[----:B------:R-:W-:Y:S01]  /*15b0*/  @!P3 IMAD.IADD R9, R9, 0x1, -R0 ;  /* 0x000000010909b824 */ /* 0x000fe200078e0a00 */
[C---:B------:R-:W-:Y:S01]  /*15c0*/  SEL R20, R16.reuse, R5, !P1 ;  /* 0x0000000510147207 */ /* 0x040fe20004800000 */
[----:B------:R-:W-:Y:S01]  /*15d0*/  IMAD.MOV.U32 R0, RZ, RZ, c[0x0][0x180] ;  /* 0x00006000ff007624 */ /* 0x000fe200078e00ff */
[----:B------:R-:W-:Y:S01]  /*15e0*/  @!UP3 UIADD3 UR35, UR35, -UR15, URZ ;  /* 0x8000000f2323b290 */ /* 0x000fe2000fffe03f */
[----:B------:R-:W-:Y:S01]  /*15f0*/  @!P5 IMAD.MOV R7, RZ, RZ, -R7 ;  /* 0x000000ffff07d224 */ /* 0x000fe200078e0a07 */
[----:B------:R-:W-:Y:S01]  /*1600*/  UISETP.GE.AND UP6, UPT, UR11, URZ, UPT ;  /* 0x0000003f0b00728c */ /* 0x000fe2000bfc6270 */
[----:B------:R-:W-:Y:S01]  /*1610*/  IMAD.U32 R5, RZ, RZ, UR60 ;  /* 0x0000003cff057e24 */ /* 0x000fe2000f8e00ff */
[----:B------:R0:W-:Y:S01]  /*1620*/  STL [R1+0x6fc], R0 ;  /* 0x0006fc0001007387 */ /* 0x0001e20000100800 */
[----:B------:R-:W-:Y:S01]  /*1630*/  @!P4 IMAD.MOV R3, RZ, RZ, -R3 ;  /* 0x000000ffff03c224 */ /* 0x000fe200078e0a03 */
[C---:B------:R-:W-:Y:S01]  /*1640*/  SEL R18, R16.reuse, R7, !P1 ;  /* 0x0000000710127207 */ /* 0x040fe20004800000 */
[----:B------:R-:W-:Y:S01]  /*1650*/  IMAD.U32 R7, RZ, RZ, UR58 ;  /* 0x0000003aff077e24 */ /* 0x000fe2000f8e00ff */
[----:B------:R-:W-:Y:S01]  /*1660*/  STL [R1+0x160], RZ ;  /* 0x000160ff01007387 */ /* 0x000fe20000100800 */
[----:B------:R-:W-:Y:S01]  /*1670*/  @!P6 IMAD.MOV R9, RZ, RZ, -R9 ;  /* 0x000000ffff09e224 */ /* 0x000fe200078e0a09 */
[----:B------:R-:W-:Y:S01]  /*1680*/  SEL R19, R16, R3, !P1 ;  /* 0x0000000310137207 */ /* 0x000fe20004800000 */
[----:B------:R-:W-:Y:S01]  /*1690*/  IMAD R20, R20, c[0x0][0x184], RZ ;  /* 0x0000610014147a24 */ /* 0x000fe200078e02ff */
[----:B------:R-:W-:Y:S01]  /*16a0*/  STL [R1+0x164], RZ ;  /* 0x000164ff01007387 */ /* 0x000fe20000100800 */
[C---:B------:R-:W-:Y:S01]  /*16b0*/  LOP3.LUT R3, R2.reuse, 0x30, RZ, 0x3c, !PT ;  /* 0x0000003002037812 */ /* 0x040fe200078e3cff */
[----:B------:R-:W-:Y:S01]  /*16c0*/  IMAD.U32 R13, RZ, RZ, UR22 ;  /* 0x00000016ff0d7e24 */ /* 0x000fe2000f8e00ff */
[C---:B0-----:R-:W-:Y:S01]  /*16d0*/  LOP3.LUT R0, R2.reuse, 0x10, RZ, 0x3c, !PT ;  /* 0x0000001002007812 */ /* 0x041fe200078e3cff */
[----:B------:R-:W-:Y:S01]  /*16e0*/  STL [R1+0x168], RZ ;  /* 0x000168ff01007387 */ /* 0x000fe20000100800 */
[C---:B------:R-:W-:Y:S01]  /*16f0*/  LOP3.LUT R0, R2.reuse, 0x40, RZ, 0x3c, !PT ;  /* 0x0000004002007812 */ /* 0x040fe200078e3cff */
[----:B------:R-:W-:Y:S01]  /*1700*/  IMAD.U32 R15, RZ, RZ, UR24 ;  /* 0x00000018ff0f7e24 */ /* 0x000fe2000f8e00ff */
[----:B------:R-:W-:Y:S01]  /*1710*/  LOP3.LUT R0, R2, 0x70, RZ, 0x3c, !PT ;  /* 0x0000007002007812 */ /* 0x000fe200078e3cff */
[----:B------:R-:W-:Y:S01]  /*1720*/  STL [R1+0x16c], RZ ;  /* 0x00016cff01007387 */ /* 0x000fe20000100800 */
[----:B--2---:R-:W-:Y:S01]  /*1730*/  IMAD.U32 R0, RZ, RZ, UR50 ;  /* 0x00000032ff007e24 */ /* 0x004fe2000f8e00ff */
[----:B------:R-:W-:Y:S01]  /*1740*/  SEL R16, R16, R9, !P1 ;  /* 0x0000000910107207 */ /* 0x000fe20004800000 */
[----:B------:R-:W-:Y:S01]  /*1750*/  IMAD.U32 R27, RZ, RZ, UR39 ;  /* 0x00000027ff1b7e24 */ /* 0x000fe2000f8e00ff */
[----:B------:R-:W-:Y:S01]  /*1760*/  STL [R1+0x40], RZ ;  /* 0x000040ff01007387 */ /* 0x000fe20000100800 */
[----:B------:R-:W-:Y:S01]  /*1770*/  IMAD R19, R19, c[0x0][0x184], RZ ;  /* 0x0000610013137a24 */ /* 0x000fe200078e02ff */
[----:B------:R-:W-:Y:S01]  /*1780*/  LOP3.LUT R3, R2, 0x60, RZ, 0x3c, !PT ;  /* 0x0000006002037812 */ /* 0x000fe200078e3cff */
[----:B------:R-:W-:Y:S01]  /*1790*/  IMAD.U32 R9, RZ, RZ, UR56 ;  /* 0x00000038ff097e24 */ /* 0x000fe2000f8e00ff */
[----:B------:R-:W-:Y:S01]  /*17a0*/  STL [R1+0x44], RZ ;  /* 0x000044ff01007387 */ /* 0x000fe20000100800 */
[----:B------:R-:W-:Y:S01]  /*17b0*/  IMAD R18, R18, c[0x0][0x184], RZ ;  /* 0x0000610012127a24 */ /* 0x000fe200078e02ff */
[----:B------:R-:W-:Y:S01]  /*17c0*/  UISETP.GE.AND UP4, UPT, UR16, URZ, UPT ;  /* 0x0000003f1000728c */ /* 0x000fe2000bf86270 */
[----:B------:R-:W-:Y:S01]  /*17d0*/  IMAD R16, R16, c[0x0][0x184], RZ ;  /* 0x0000610010107a24 */ /* 0x000fe200078e02ff */
[----:B------:R-:W-:Y:S01]  /*17e0*/  STL [R1+0x48], RZ ;  /* 0x000048ff01007387 */ /* 0x000fe20000100800 */
[----:B------:R-:W-:Y:S01]  /*17f0*/  IMAD.U32 R3, RZ, RZ, UR18 ;  /* 0x00000012ff037e24 */ /* 0x000fe2000f8e00ff */
[----:B------:R-:W-:-:S02]  /*1800*/  UISETP.GE.AND UP2, UPT, UR12, URZ, UPT ;  /* 0x0000003f0c00728c */ /* 0x000fc4000bf46270 */
[----:B------:R-:W-:Y:S01]  /*1810*/  STL [R1+0x4c], RZ ;  /* 0x00004cff01007387 */ /* 0x000fe20000100800 */
[----:B------:R-:W-:Y:S01]  /*1820*/  IMAD.U32 R29, RZ, RZ, UR40 ;  /* 0x00000028ff1d7e24 */ /* 0x000fe2000f8e00ff */
[----:B------:R-:W-:Y:S02]  /*1830*/  UISETP.GE.AND UP5, UPT, UR8, URZ, UPT ;  /* 0x0000003f0800728c */ /* 0x000fe4000bfa6270 */
[----:B------:R-:W-:Y:S01]  /*1840*/  STL [R1+0xc0], RZ ;  /* 0x0000c0ff01007387 */ /* 0x000fe20000100800 */
[----:B------:R-:W-:Y:S02]  /*1850*/  UISETP.GE.AND UP3, UPT, UR14, URZ, UPT ;  /* 0x0000003f0e00728c */ /* 0x000fe4000bf66270 */
[----:B------:R-:W-:Y:S01]  /*1860*/  UMOV UR8, UR35 ;  /* 0x0000002300087c82 */ /* 0x000fe20008000000 */
[----:B------:R-:W-:Y:S01]  /*1870*/  STL [R1+0xc4], RZ ;  /* 0x0000c4ff01007387 */ /* 0x000fe20000100800 */
[----:B------:R-:W-:Y:S02]  /*1880*/  @!UP6 UIADD3 UR52, -UR52, URZ, URZ ;  /* 0x0000003f3434e290 */ /* 0x000fe4000fffe13f */
[----:B------:R-:W-:Y:S01]  /*1890*/  @!UP4 UIADD3 UR47, -UR47, URZ, URZ ;  /* 0x0000003f2f2fc290 */ /* 0x000fe2000fffe13f */
[----:B------:R-:W-:Y:S01]  /*18a0*/  STL [R1+0xc8], RZ ;  /* 0x0000c8ff01007387 */ /* 0x000fe20000100800 */
[----:B------:R-:W-:-:S02]  /*18b0*/  @!UP2 UIADD3 UR45, -UR45, URZ, URZ ;  /* 0x0000003f2d2da290 */ /* 0x000fc4000fffe13f */
[----:B------:R-:W-:Y:S01]  /*18c0*/  @!UP5 UIADD3 UR36, -UR36, URZ, URZ ;  /* 0x0000003f2424d290 */ /* 0x000fe2000fffe13f */
[----:B------:R-:W-:Y:S01]  /*18d0*/  STL [R1+0xcc], RZ ;  /* 0x0000ccff01007387 */ /* 0x000fe20000100800 */
[----:B------:R-:W-:Y:S02]  /*18e0*/  @!UP3 UIADD3 UR51, -UR51, URZ, URZ ;  /* 0x0000003f3333b290 */ /* 0x000fe4000fffe13f */
[----:B------:R-:W-:Y:S01]  /*18f0*/  @!UP1 UIADD3 UR8, -UR8, URZ, URZ ;  /* 0x0000003f08089290 */ /* 0x000fe2000fffe13f */
[----:B------:R-:W-:Y:S01]  /*1900*/  STL [R1+0xa0], RZ ;  /* 0x0000a0ff01007387 */ /* 0x000fe20000100800 */
[----:B------:R-:W-:Y:S02]  /*1910*/  ULDC UR34, c[0x0][0x190] ;  /* 0x0000640000227ab9 */ /* 0x000fe40000000800 */
[----:B------:R-:W-:Y:S01]  /*1920*/  USEL UR35, UR48, UR53, !UP0 ;  /* 0x0000003530237287 */ /* 0x000fe2000c000000 */
[----:B------:R-:W-:Y:S01]  /*1930*/  STL [R1+0xa4], RZ ;  /* 0x0000a4ff01007387 */ /* 0x000fe20000100800 */
[----:B------:R-:W-:-:S02]  /*1940*/  USEL UR11, UR48, UR52, !UP0 ;  /* 0x00000034300b7287 */ /* 0x000fc4000c000000 */
[----:B------:R-:W-:Y:S01]  /*1950*/  USEL UR47, UR48, UR47, !UP0 ;  /* 0x0000002f302f7287 */ /* 0x000fe2000c000000 */
[----:B------:R-:W-:Y:S01]  /*1960*/  STL [R1+0xa8], RZ ;  /* 0x0000a8ff01007387 */ /* 0x000fe20000100800 */
[----:B------:R-:W-:Y:S02]  /*1970*/  USEL UR45, UR48, UR45, !UP0 ;  /* 0x0000002d302d7287 */ /* 0x000fe4000c000000 */
[----:B------:R-:W-:Y:S01]  /*1980*/  USEL UR49, UR48, UR36, !UP0 ;  /* 0x0000002430317287 */ /* 0x000fe2000c000000 */
[----:B------:R-:W-:Y:S01]  /*1990*/  STL [R1+0xac], RZ ;  /* 0x0000acff01007387 */ /* 0x000fe20000100800 */
[----:B------:R-:W-:Y:S02]  /*19a0*/  USEL UR13, UR48, UR51, !UP0 ;  /* 0x00000033300d7287 */ /* 0x000fe4000c000000 */
[----:B------:R-:W-:Y:S01]  /*19b0*/  UIMAD UR9, UR9, UR34, URZ ;  /* 0x00000022090972a4 */ /* 0x000fe2000f8e023f */
[----:B------:R-:W-:Y:S01]  /*19c0*/  STL [R1+0x140], RZ ;  /* 0x000140ff01007387 */ /* 0x000fe20000100800 */
[----:B------:R-:W-:-:S02]  /*19d0*/  USEL UR15, UR48, UR8, !UP0 ;  /* 0x00000008300f7287 */ /* 0x000fc4000c000000 */
[----:B------:R-:W-:Y:S01]  /*19e0*/  ULDC.64 UR4, c[0x0][0x168] ;  /* 0x00005a0000047ab9 */ /* 0x000fe20000000a00 */
[----:B------:R-:W-:Y:S01]  /*19f0*/  STL [R1+0x144], RZ ;  /* 0x000144ff01007387 */ /* 0x000fe20000100800 */
[----:B------:R-:W-:Y:S02]  /*1a00*/  UIMAD UR35, UR35, UR34, URZ ;  /* 0x00000022232372a4 */ /* 0x000fe4000f8e023f */
[----:B------:R-:W-:Y:S01]  /*1a10*/  UIMAD UR11, UR11, UR34, URZ ;  /* 0x000000220b0b72a4 */ /* 0x000fe2000f8e023f */
[----:B------:R-:W-:Y:S01]  /*1a20*/  STL [R1+0x148], RZ ;  /* 0x000148ff01007387 */ /* 0x000fe20000100800 */
[----:B------:R-:W-:Y:S02]  /*1a30*/  UIMAD UR47, UR47, UR34, URZ ;  /* 0x000000222f2f72a4 */ /* 0x000fe4000f8e023f */
[----:B------:R-:W-:Y:S01]  /*1a40*/  UIMAD UR45, UR45, UR34, URZ ;  /* 0x000000222d2d72a4 */ /* 0x000fe2000f8e023f */
[----:B------:R-:W-:Y:S01]  /*1a50*/  STL [R1+0x14c], RZ ;  /* 0x00014cff01007387 */ /* 0x000fe20000100800 */
[----:B------:R-:W-:-:S02]  /*1a60*/  UIMAD UR49, UR49, UR34, URZ ;  /* 0x00000022313172a4 */ /* 0x000fc4000f8e023f */
[----:B------:R-:W-:Y:S01]  /*1a70*/  UIMAD UR13, UR13, UR34, URZ ;  /* 0x000000220d0d72a4 */ /* 0x000fe2000f8e023f */
[----:B------:R-:W-:Y:S01]  /*1a80*/  STL [R1+0x30], RZ ;  /* 0x000030ff01007387 */ /* 0x000fe20000100800 */
[----:B------:R-:W-:Y:S02]  /*1a90*/  ULEA UR36, UP6, UR9, UR4, 0x1 ;  /* 0x0000000409247291 */ /* 0x000fe4000f8c083f */
[----:B------:R-:W-:Y:S01]  /*1aa0*/  UIMAD UR15, UR15, UR34, URZ ;  /* 0x000000220f0f72a4 */ /* 0x000fe2000f8e023f */
[----:B------:R-:W-:Y:S01]  /*1ab0*/  STL [R1+0x34], RZ ;  /* 0x000034ff01007387 */ /* 0x000fe20000100800 */
[----:B------:R-:W-:Y:S02]  /*1ac0*/  ULEA UR34, UP5, UR35, UR4, 0x1 ;  /* 0x0000000423227291 */ /* 0x000fe4000f8a083f */
[----:B------:R-:W-:Y:S01]  /*1ad0*/  ULEA UR16, UP4, UR11, UR4, 0x1 ;  /* 0x000000040b107291 */ /* 0x000fe2000f88083f */
[----:B------:R-:W-:Y:S01]  /*1ae0*/  STL [R1+0x38], RZ ;  /* 0x000038ff01007387 */ /* 0x000fe20000100800 */
[----:B------:R-:W-:-:S02]  /*1af0*/  ULEA UR14, UP3, UR47, UR4, 0x1 ;  /* 0x000000042f0e7291 */ /* 0x000fc4000f86083f */
[----:B------:R-:W-:Y:S01]  /*1b00*/  ULEA UR12, UP2, UR45, UR4, 0x1 ;  /* 0x000000042d0c7291 */ /* 0x000fe2000f84083f */
[----:B------:R-:W-:Y:S01]  /*1b10*/  STL [R1+0x3c], RZ ;  /* 0x00003cff01007387 */ /* 0x000fe20000100800 */
[----:B------:R-:W-:Y:S02]  /*1b20*/  ULEA UR10, UP1, UR49, UR4, 0x1 ;  /* 0x00000004310a7291 */ /* 0x000fe4000f82083f */
[----:B------:R-:W-:Y:S01]  /*1b30*/  ULEA UR8, UP0, UR13, UR4, 0x1 ;  /* 0x000000040d087291 */ /* 0x000fe2000f80083f */
[----:B------:R-:W-:Y:S01]  /*1b40*/  STL [R1+0x90], RZ ;  /* 0x000090ff01007387 */ /* 0x000fe20000100800 */
[----:B------:R-:W-:Y:S02]  /*1b50*/  ULEA.HI.X.SX32 UR9, UR9, UR5, 0x1, UP6 ;  /* 0x0000000509097291 */ /* 0x000fe4000b0f0e3f */
[----:B------:R-:W-:Y:S01]  /*1b60*/  ULEA UR4, UP6, UR15, UR4, 0x1 ;  /* 0x000000040f047291 */ /* 0x000fe2000f8c083f */
[----:B------:R-:W-:Y:S01]  /*1b70*/  STL [R1+0x94], RZ ;  /* 0x000094ff01007387 */ /* 0x000fe20000100800 */
[----:B------:R-:W-:-:S02]  /*1b80*/  ULEA.HI.X.SX32 UR35, UR35, UR5, 0x1, UP5 ;  /* 0x0000000523237291 */ /* 0x000fc4000a8f0e3f */
[----:B------:R-:W-:Y:S01]  /*1b90*/  ULEA.HI.X.SX32 UR11, UR11, UR5, 0x1, UP4 ;  /* 0x000000050b0b7291 */ /* 0x000fe2000a0f0e3f */
[----:B------:R-:W-:Y:S01]  /*1ba0*/  STL [R1+0x98], RZ ;  /* 0x000098ff01007387 */ /* 0x000fe20000100800 */
[----:B------:R-:W-:Y:S02]  /*1bb0*/  ULEA.HI.X.SX32 UR47, UR47, UR5, 0x1, UP3 ;  /* 0x000000052f2f7291 */ /* 0x000fe400098f0e3f */
[----:B------:R-:W-:Y:S01]  /*1bc0*/  ULEA.HI.X.SX32 UR45, UR45, UR5, 0x1, UP2 ;  /* 0x000000052d2d7291 */ /* 0x000fe200090f0e3f */
[----:B------:R-:W-:Y:S01]  /*1bd0*/  STL [R1+0x9c], RZ ;  /* 0x00009cff01007387 */ /* 0x000fe20000100800 */
[----:B------:R-:W-:Y:S02]  /*1be0*/  ULEA.HI.X.SX32 UR49, UR49, UR5, 0x1, UP1 ;  /* 0x0000000531317291 */ /* 0x000fe400088f0e3f */
[----:B------:R-:W-:Y:S01]  /*1bf0*/  ULEA.HI.X.SX32 UR13, UR13, UR5, 0x1, UP0 ;  /* 0x000000050d0d7291 */ /* 0x000fe200080f0e3f */
[----:B------:R-:W-:Y:S01]  /*1c00*/  STL [R1+0x180], RZ ;  /* 0x000180ff01007387 */ /* 0x000fe20000100800 */
[----:B------:R-:W-:-:S02]  /*1c10*/  ULEA.HI.X.SX32 UR15, UR15, UR5, 0x1, UP6 ;  /* 0x000000050f0f7291 */ /* 0x000fc4000b0f0e3f */
[----:B-1----:R-:W-:Y:S01]  /*1c20*/  USHF.R.S32.HI UR5, URZ, 0x1f, UR46 ;  /* 0x0000001f3f057899 */ /* 0x002fe2000801142e */
[----:B------:R-:W-:Y:S03]  /*1c30*/  STL [R1+0x184], RZ ;  /* 0x000184ff01007387 */ /* 0x000fe60000100800 */
[----:B------:R-:W-:Y:S01]  /*1c40*/  ULEA.HI UR5, UR5, UR46, URZ, 0x5 ;  /* 0x0000002e05057291 */ /* 0x000fe2000f8f283f */
[----:B------:R-:W-:Y:S01]  /*1c50*/  STL [R1+0x188], RZ ;  /* 0x000188ff01007387 */ /* 0x000fe20000100800 */
[----:B------:R-:W-:Y:S02]  /*1c60*/  ULDC.64 UR18, c[0x0][0x160] ;  /* 0x0000580000127ab9 */ /* 0x000fe40000000a00 */
[----:B------:R-:W-:Y:S01]  /*1c70*/  USHF.R.S32.HI UR5, URZ, 0x5, UR5 ;  /* 0x000000053f057899 */ /* 0x000fe20008011405 */
[----:B------:R-:W-:Y:S04]  /*1c80*/  STL [R1+0x18c], RZ ;  /* 0x00018cff01007387 */ /* 0x000fe80000100800 */
        /* <DEDUP_REMOVED lines=32> */
[----:B------:R-:W-:Y:S04]  /*1e90*/  STL [R1+0x18], R0 ;  /* 0x0000180001007387 */ /* 0x000fe80000100800 */
[----:B------:R-:W-:Y:S04]  /*1ea0*/  STL.64 [R1+0x718], R4 ;  /* 0x0007180401007387 */ /* 0x000fe80000100a00 */
[----:B------:R0:W-:Y:S04]  /*1eb0*/  STL.64 [R1+0x710], R6 ;  /* 0x0007100601007387 */ /* 0x0001e80000100a00 */
[----:B0-----:R-:W2:Y:S01]  /*1ec0*/  LDL.LU R7, [R1+0x18] ;  /* 0x0000180001077983 */ /* 0x001ea20000300800 */
[----:B------:R-:W-:-:S02]  /*1ed0*/  IMAD.U32 R5, RZ, RZ, UR41 ;  /* 0x00000029ff057e24 */ /* 0x000fc4000f8e00ff */
[----:B------:R-:W-:Y:S02]  /*1ee0*/  IMAD.U32 R4, RZ, RZ, UR42 ;  /* 0x0000002aff047e24 */ /* 0x000fe4000f8e00ff */
[----:B------:R-:W-:Y:S01]  /*1ef0*/  IMAD.U32 R0, RZ, RZ, UR43 ;  /* 0x0000002bff007e24 */ /* 0x000fe2000f8e00ff */
[----:B--2---:R-:W-:Y:S04]  /*1f00*/  STL [R1+0x720], R7 ;  /* 0x0007200701007387 */ /* 0x004fe80000100800 */
[----:B------:R0:W-:Y:S04]  /*1f10*/  STL.64 [R1+0x708], R8 ;  /* 0x0007080801007387 */ /* 0x0001e80000100a00 */
[----:B------:R1:W-:Y:S04]  /*1f20*/  STL.64 [R1+0x700], R10 ;  /* 0x0007000a01007387 */ /* 0x0003e80000100a00 */
[----:B------:R2:W-:Y:S04]  /*1f30*/  STL [R1], R5 ;  /* 0x0000000501007387 */ /* 0x0005e80000100800 */
[----:B------:R3:W-:Y:S01]  /*1f40*/  STL [R1+0x4], R4 ;  /* 0x0000040401007387 */ /* 0x0007e20000100800 */
[----:B0-----:R-:W-:-:S03]  /*1f50*/  IMAD.WIDE R8, R19, 0x2, RZ ;  /* 0x0000000213087825 */ /* 0x001fc600078e02ff */
[----:B------:R0:W-:Y:S01]  /*1f60*/  STL [R1+0x8], R0 ;  /* 0x0000080001007387 */ /* 0x0001e20000100800 */
[----:B-1----:R-:W-:Y:S01]  /*1f70*/  IMAD.WIDE R10, R20, 0x2, RZ ;  /* 0x00000002140a7825 */ /* 0x002fe200078e02ff */
[----:B------:R-:W-:-:S03]  /*1f80*/  LOP3.LUT R20, R28, 0x40, RZ, 0x3c, !PT ;  /* 0x000000401c147812 */ /* 0x000fc600078e3cff */
[----:B--2---:R-:W-:Y:S02]  /*1f90*/  IMAD.U32 R5, RZ, RZ, UR44 ;  /* 0x0000002cff057e24 */ /* 0x004fe4000f8e00ff */
[----:B---3--:R-:W-:Y:S02]  /*1fa0*/  IMAD.U32 R4, RZ, RZ, UR54 ;  /* 0x00000036ff047e24 */ /* 0x008fe4000f8e00ff */
[----:B------:R-:W-:Y:S01]  /*1fb0*/  IMAD.WIDE R6, R3, 0x2, R10 ;  /* 0x0000000203067825 */ /* 0x000fe200078e020a */
[----:B------:R-:W-:Y:S03]  /*1fc0*/  STL [R1+0xc], R5 ;  /* 0x00000c0501007387 */ /* 0x000fe60000100800 */
[----:B0-----:R-:W-:Y:S01]  /*1fd0*/  IMAD.U32 R0, RZ, RZ, UR37 ;  /* 0x00000025ff007e24 */ /* 0x001fe2000f8e00ff */
[----:B------:R0:W-:Y:S04]  /*1fe0*/  STL [R1+0x10], R4 ;  /* 0x0000100401007387 */ /* 0x0001e80000100800 */
[----:B------:R-:W-:Y:S04]  /*1ff0*/  STL.64 [R1+0x1a8], R10 ;  /* 0x0001a80a01007387 */ /* 0x000fe80000100a00 */
[----:B------:R-:W-:Y:S01]  /*2000*/  STL.64 [R1+0x1a0], R8 ;  /* 0x0001a00801007387 */ /* 0x000fe20000100a00 */
[----:B0-----:R-:W-:-:S04]  /*2010*/  IMAD.WIDE R4, R18, 0x2, RZ ;  /* 0x0000000212047825 */ /* 0x001fc800078e02ff */
[----:B------:R-:W-:Y:S01]  /*2020*/  IMAD.WIDE R18, R16, 0x2, RZ ;  /* 0x0000000210127825 */ /* 0x000fe200078e02ff */
[----:B------:R-:W-:Y:S03]  /*2030*/  STL.64 [R1+0x198], R4 ;  /* 0x0001980401007387 */ /* 0x000fe60000100a00 */
[----:B------:R-:W-:Y:S01]  /*2040*/  IMAD.U32 R16, RZ, RZ, UR32 ;  /* 0x00000020ff107e24 */ /* 0x000fe2000f8e00ff */
[----:B------:R-:W-:Y:S04]  /*2050*/  STL.64 [R1+0x190], R18 ;  /* 0x0001901201007387 */ /* 0x000fe80000100a00 */
[----:B------:R0:W-:Y:S02]  /*2060*/  STL.64 [R1+0x6b8], R6 ;  /* 0x0006b80601007387 */ /* 0x0001e40000100a00 */
[----:B0-----:R-:W-:-:S05]  /*2070*/  IMAD.WIDE R6, R3, 0x2, R8 ;  /* 0x0000000203067825 */ /* 0x001fca00078e0208 */
[----:B------:R0:W-:Y:S01]  /*2080*/  STL.64 [R1+0x6b0], R6 ;  /* 0x0006b00601007387 */ /* 0x0001e20000100a00 */
[----:B------:R-:W-:-:S03]  /*2090*/  IMAD.WIDE R4, R3, 0x2, R4 ;  /* 0x0000000203047825 */ /* 0x000fc600078e0204 */
[----:B0-----:R-:W2:Y:S04]  /*20a0*/  LDL.LU R7, [R1+0x720] ;  /* 0x0007200001077983 */ /* 0x001ea80000300800 */
[----:B------:R0:W-:Y:S04]  /*20b0*/  STL.64 [R1+0x6a8], R4 ;  /* 0x0006a80401007387 */ /* 0x0001e80000100a00 */
[----:B------:R1:W-:Y:S01]  /*20c0*/  STL [R1+0x6f8], R2 ;  /* 0x0006f80201007387 */ /* 0x0003e20000100800 */
[----:B0-----:R-:W-:-:S03]  /*20d0*/  IMAD.WIDE R4, R3, 0x2, R18 ;  /* 0x0000000203047825 */ /* 0x001fc600078e0212 */
[----:B-1----:R-:W3:Y:S04]  /*20e0*/  LDL.64 R2, [R1+0x198] ;  /* 0x0001980001027983 */ /* 0x002ee80000100a00 */
[----:B------:R2:W-:Y:S02]  /*20f0*/  STL.64 [R1+0x6a0], R4 ;  /* 0x0006a00401007387 */ /* 0x0005e40000100a00 */
[----:B--2---:R-:W-:-:S05]  /*2100*/  IMAD.WIDE R4, R7, 0x2, R10 ;  /* 0x0000000207047825 */ /* 0x004fca00078e020a */
[----:B------:R0:W-:Y:S02]  /*2110*/  STL.64 [R1+0x698], R4 ;  /* 0x0006980401007387 */ /* 0x0001e40000100a00 */
[----:B0-----:R-:W-:-:S05]  /*2120*/  IMAD.WIDE R4, R7, 0x2, R8 ;  /* 0x0000000207047825 */ /* 0x001fca00078e0208 */
[----:B------:R3:W-:Y:S02]  /*2130*/  STL.64 [R1+0x690], R4 ;  /* 0x0006900401007387 */ /* 0x0007e40000100a00 */
[----:B---3--:R-:W-:-:S05]  /*2140*/  IMAD.WIDE R4, R7, 0x2, R2 ;  /* 0x0000000207047825 */ /* 0x008fca00078e0202 */
[----:B------:R0:W-:Y:S04]  /*2150*/  STL.64 [R1+0x688], R4 ;  /* 0x0006880401007387 */ /* 0x0001e80000100a00 */
[----:B0-----:R-:W2:Y:S01]  /*2160*/  LDL.LU.64 R4, [R1+0x718] ;  /* 0x0007180001047983 */ /* 0x001ea20000300a00 */
[----:B------:R-:W-:-:S05]  /*2170*/  IMAD.WIDE R6, R7, 0x2, R18 ;  /* 0x0000000207067825 */ /* 0x000fca00078e0212 */
[----:B------:R2:W-:Y:S02]  /*2180*/  STL.64 [R1+0x680], R6 ;  /* 0x0006800601007387 */ /* 0x0005e40000100a00 */
[----:B--2---:R-:W-:-:S05]  /*2190*/  IMAD.WIDE R6, R4, 0x2, R10 ;  /* 0x0000000204067825 */ /* 0x004fca00078e020a */
[----:B------:R0:W-:Y:S02]  /*21a0*/  STL.64 [R1+0x678], R6 ;  /* 0x0006780601007387 */ /* 0x0001e40000100a00 */
[----:B0-----:R-:W-:-:S05]  /*21b0*/  IMAD.WIDE R6, R4, 0x2, R8 ;  /* 0x0000000204067825 */ /* 0x001fca00078e0208 */
[----:B------:R0:W-:Y:S02]  /*21c0*/  STL.64 [R1+0x670], R6 ;  /* 0x0006700601007387 */ /* 0x0001e40000100a00 */
[----:B0-----:R-:W-:-:S05]  /*21d0*/  IMAD.WIDE R6, R4, 0x2, R2 ;  /* 0x0000000204067825 */ /* 0x001fca00078e0202 */
[----:B------:R0:W-:Y:S01]  /*21e0*/  STL.64 [R1+0x668], R6 ;  /* 0x0006680601007387 */ /* 0x0001e20000100a00 */
[----:B------:R-:W-:-:S04]  /*21f0*/  IMAD.WIDE R8, R5, 0x2, R8 ;  /* 0x0000000205087825 */ /* 0x000fc800078e0208 */
[----:B0-----:R-:W-:-:S05]  /*2200*/  IMAD.WIDE R6, R4, 0x2, R18 ;  /* 0x0000000204067825 */ /* 0x001fca00078e0212 */
[----:B------:R0:W-:Y:S02]  /*2210*/  STL.64 [R1+0x660], R6 ;  /* 0x0006600601007387 */ /* 0x0001e40000100a00 */
[----:B0-----:R-:W-:-:S05]  /*2220*/  IMAD.WIDE R6, R5, 0x2, R10 ;  /* 0x0000000205067825 */ /* 0x001fca00078e020a */
[----:B------:R0:W-:Y:S04]  /*2230*/  STL.64 [R1+0x658], R6 ;  /* 0x0006580601007387 */ /* 0x0001e80000100a00 */
[----:B0-----:R-:W2:Y:S04]  /*2240*/  LDL.LU.64 R6, [R1+0x710] ;  /* 0x0007100001067983 */ /* 0x001ea80000300a00 */
[----:B------:R0:W-:Y:S02]  /*2250*/  STL.64 [R1+0x650], R8 ;  /* 0x0006500801007387 */ /* 0x0001e40000100a00 */
[----:B0-----:R-:W-:-:S05]  /*2260*/  IMAD.WIDE R8, R5, 0x2, R2 ;  /* 0x0000000205087825 */ /* 0x001fca00078e0202 */
[----:B------:R0:W-:Y:S02]  /*2270*/  STL.64 [R1+0x648], R8 ;  /* 0x0006480801007387 */ /* 0x0001e40000100a00 */
[----:B0-----:R-:W-:Y:S02]  /*2280*/  IMAD.WIDE R8, R5, 0x2, R18 ;  /* 0x0000000205087825 */ /* 0x001fe400078e0212 */
[----:B------:R-:W3:Y:S04]  /*2290*/  LDL.64 R4, [R1+0x1a0] ;  /* 0x0001a00001047983 */ /* 0x000ee80000100a00 */
[----:B------:R2:W-:Y:S02]  /*22a0*/  STL.64 [R1+0x640], R8 ;  /* 0x0006400801007387 */ /* 0x0005e40000100a00 */
[----:B--2---:R-:W-:-:S05]  /*22b0*/  IMAD.WIDE R8, R6, 0x2, R10 ;  /* 0x0000000206087825 */ /* 0x004fca00078e020a */
[----:B------:R3:W-:Y:S01]  /*22c0*/  STL.64 [R1+0x638], R8 ;  /* 0x0006380801007387 */ /* 0x0007e20000100a00 */
[----:B------:R-:W-:-:S04]  /*22d0*/  IMAD.WIDE R10, R7, 0x2, R10 ;  /* 0x00000002070a7825 */ /* 0x000fc800078e020a */
[----:B---3--:R-:W-:-:S05]  /*22e0*/  IMAD.WIDE R8, R6, 0x2, R4 ;  /* 0x0000000206087825 */ /* 0x008fca00078e0204 */
[----:B------:R0:W-:Y:S02]  /*22f0*/  STL.64 [R1+0x630], R8 ;  /* 0x0006300801007387 */ /* 0x0001e40000100a00 */
        /* <DEDUP_REMOVED lines=8> */
[----:B0-----:R-:W-:-:S05]  /*2380*/  IMAD.WIDE R10, R7, 0x2, R2 ;  /* 0x00000002070a7825 */ /* 0x001fca00078e0202 */
[----:B------:R0:W-:Y:S02]  /*2390*/  STL.64 [R1+0x608], R10 ;  /* 0x0006080a01007387 */ /* 0x0001e40000100a00 */
[----:B0-----:R-:W-:Y:S02]  /*23a0*/  IMAD.WIDE R10, R7, 0x2, R18 ;  /* 0x00000002070a7825 */ /* 0x001fe400078e0212 */
[----:B------:R-:W2:Y:S04]  /*23b0*/  LDL.64 R6, [R1+0x1a8] ;  /* 0x0001a80001067983 */ /* 0x000ea80000100a00 */
[----:B------:R2:W-:Y:S02]  /*23c0*/  STL.64 [R1+0x600], R10 ;  /* 0x0006000a01007387 */ /* 0x0005e40000100a00 */
[----:B--2---:R-:W-:-:S05]  /*23d0*/  IMAD.WIDE R10, R8, 0x2, R6 ;  /* 0x00000002080a7825 */ /* 0x004fca00078e0206 */
[----:B------:R0:W-:Y:S02]  /*23e0*/  STL.64 [R1+0x5f8], R10 ;  /* 0x0005f80a01007387 */ /* 0x0001e40000100a00 */
[----:B0-----:R-:W-:-:S05]  /*23f0*/  IMAD.WIDE R10, R8, 0x2, R4 ;  /* 0x00000002080a7825 */ /* 0x001fca00078e0204 */
        /* <DEDUP_REMOVED lines=28> */
[----:B0-----:R-:W-:-:S04]  /*25c0*/  IMAD.WIDE R8, R11, 0x2, R18 ;  /* 0x000000020b087825 */ /* 0x001fc800078e0212 */
[C---:B------:R-:W-:Y:S01]  /*25d0*/  IMAD.WIDE R10, R12.reuse, 0x2, R6 ;  /* 0x000000020c0a7825 */ /* 0x040fe200078e0206 */
[----:B------:R0:W-:Y:S04]  /*25e0*/  STL.64 [R1+0x580], R8 ;  /* 0x0005800801007387 */ /* 0x0001e80000100a00 */
[----:B------:R1:W-:Y:S01]  /*25f0*/  STL.64 [R1+0x578], R10 ;  /* 0x0005780a01007387 */ /* 0x0003e20000100a00 */
[----:B0-----:R-:W-:-:S04]  /*2600*/  IMAD.WIDE R8, R12, 0x2, R4 ;  /* 0x000000020c087825 */ /* 0x001fc800078e0204 */
[C---:B-1----:R-:W-:Y:S01]  /*2610*/  IMAD.WIDE R10, R12.reuse, 0x2, R2 ;  /* 0x000000020c0a7825 */ /* 0x042fe200078e0202 */
        /* <DEDUP_REMOVED lines=12> */
[----:B------:R0:W-:Y:S03]  /*26e0*/  STL.64 [R1+0x540], R8 ;  /* 0x0005400801007387 */ /* 0x0001e60000100a00 */
[C---:B------:R-:W-:Y:S01]  /*26f0*/  IMAD.WIDE R12, R14.reuse, 0x2, R4 ;  /* 0x000000020e0c7825 */ /* 0x040fe200078e0204 */
[----:B------:R1:W-:Y:S04]  /*2700*/  STL.64 [R1+0x538], R10 ;  /* 0x0005380a01007387 */ /* 0x0003e80000100a00 */
[----:B------:R2:W-:Y:S01]  /*2710*/  STL.64 [R1+0x530], R12 ;  /* 0x0005300c01007387 */ /* 0x0005e20000100a00 */
[----:B0-----:R-:W-:-:S04]  /*2720*/  IMAD.WIDE R8, R14, 0x2, R2 ;  /* 0x000000020e087825 */ /* 0x001fc800078e0202 */
[----:B-1----:R-:W-:Y:S01]  /*2730*/  IMAD.WIDE R10, R14, 0x2, R18 ;  /* 0x000000020e0a7825 */ /* 0x002fe200078e0212 */
[----:B------:R0:W-:Y:S03]  /*2740*/  STL.64 [R1+0x528], R8 ;  /* 0x0005280801007387 */ /* 0x0001e60000100a00 */
[C---:B--2---:R-:W-:Y:S01]  /*2750*/  IMAD.WIDE R12, R15.reuse, 0x2, R6 ;  /* 0x000000020f0c7825 */ /* 0x044fe200078e0206 */
[----:B------:R1:W-:Y:S04]  /*2760*/  STL.64 [R1+0x520], R10 ;  /* 0x0005200a01007387 */ /* 0x0003e80000100a00 */
[----:B------:R2:W-:Y:S01]  /*2770*/  STL.64 [R1+0x518], R12 ;  /* 0x0005180c01007387 */ /* 0x0005e20000100a00 */
[----:B0-----:R-:W-:-:S04]  /*2780*/  IMAD.WIDE R8, R15, 0x2, R4 ;  /* 0x000000020f087825 */ /* 0x001fc800078e0204 */
[C---:B-1----:R-:W-:Y:S01]  /*2790*/  IMAD.WIDE R10, R15.reuse, 0x2, R2 ;  /* 0x000000020f0a7825 */ /* 0x042fe200078e0202 */
[----:B------:R0:W-:Y:S03]  /*27a0*/  STL.64 [R1+0x510], R8 ;  /* 0x0005100801007387 */ /* 0x0001e60000100a00 */
[----:B--2---:R-:W-:Y:S01]  /*27b0*/  IMAD.WIDE R12, R15, 0x2, R18 ;  /* 0x000000020f0c7825 */ /* 0x004fe200078e0212 */
[----:B------:R1:W-:Y:S04]  /*27c0*/  STL.64 [R1+0x508], R10 ;  /* 0x0005080a01007387 */ /* 0x0003e80000100a00 */
[----:B------:R2:W-:Y:S01]  /*27d0*/  STL.64 [R1+0x500], R12 ;  /* 0x0005000c01007387 */ /* 0x0005e20000100a00 */
[----:B0-----:R-:W-:-:S04]  /*27e0*/  IMAD.WIDE R8, R17, 0x2, R6 ;  /* 0x0000000211087825 */ /* 0x001fc800078e0206 */
[C---:B-1----:R-:W-:Y:S01]  /*27f0*/  IMAD.WIDE R10, R17.reuse, 0x2, R4 ;  /* 0x00000002110a7825 */ /* 0x042fe200078e0204 */
[----:B------:R0:W-:Y:S03]  /*2800*/  STL.64 [R1+0x4f8], R8 ;  /* 0x0004f80801007387 */ /* 0x0001e60000100a00 */
[C---:B--2---:R-:W-:Y:S01]  /*2810*/  IMAD.WIDE R12, R17.reuse, 0x2, R2 ;  /* 0x00000002110c7825 */ /* 0x044fe200078e0202 */
        /* <DEDUP_REMOVED lines=9> */
[----:B-1----:R-:W-:Y:S01]  /*28b0*/  IMAD.WIDE R10, R21, 0x2, R18 ;  /* 0x00000002150a7825 */ /* 0x002fe200078e0212 */
[----:B------:R0:W-:Y:S03]  /*28c0*/  STL.64 [R1+0x4c8], R8 ;  /* 0x0004c80801007387 */ /* 0x0001e60000100a00 */
[C---:B--2---:R-:W-:Y:S01]  /*28d0*/  IMAD.WIDE R12, R22.reuse, 0x2, R6 ;  /* 0x00000002160c7825 */ /* 0x044fe200078e0206 */
[----:B------:R1:W-:Y:S03]  /*28e0*/  STL.64 [R1+0x4c0], R10 ;  /* 0x0004c00a01007387 */ /* 0x0003e60000100a00 */
[----:B------:R-:W-:-:S04]  /*28f0*/  IMAD.WIDE R14, R22, 0x2, R2 ;  /* 0x00000002160e7825 */ /* 0x000fc800078e0202 */
[----:B0-----:R-:W-:Y:S01]  /*2900*/  IMAD.WIDE R8, R22, 0x2, R4 ;  /* 0x0000000216087825 */ /* 0x001fe200078e0204 */
[----:B-1----:R-:W2:Y:S04]  /*2910*/  LDL.LU R11, [R1] ;  /* 0x00000000010b7983 */ /* 0x002ea80000300800 */
[----:B------:R0:W-:Y:S04]  /*2920*/  STL.64 [R1+0x4b8], R12 ;  /* 0x0004b80c01007387 */ /* 0x0001e80000100a00 */
[----:B------:R1:W-:Y:S04]  /*2930*/  STL.64 [R1+0x4b0], R8 ;  /* 0x0004b00801007387 */ /* 0x0003e80000100a00 */
[----:B------:R3:W-:Y:S04]  /*2940*/  STL.64 [R1+0x4a8], R14 ;  /* 0x0004a80e01007387 */ /* 0x0007e80000100a00 */
[----:B------:R-:W4:Y:S01]  /*2950*/  LDL.LU R10, [R1+0x4] ;  /* 0x00000400010a7983 */ /* 0x000f220000300800 */
[----:B0-----:R-:W-:-:S04]  /*2960*/  IMAD.WIDE R12, R23, 0x2, R6 ;  /* 0x00000002170c7825 */ /* 0x001fc800078e0206 */
[----:B-1----:R-:W-:-:S05]  /*2970*/  IMAD.WIDE R8, R22, 0x2, R18 ;  /* 0x0000000216087825 */ /* 0x002fca00078e0212 */
[----:B------:R0:W-:Y:S01]  /*2980*/  STL.64 [R1+0x4a0], R8 ;  /* 0x0004a00801007387 */ /* 0x0001e20000100a00 */
[----:B---3--:R-:W-:-:S03]  /*2990*/  IMAD.WIDE R14, R23, 0x2, R2 ;  /* 0x00000002170e7825 */ /* 0x008fc600078e0202 */
[----:B------:R1:W-:Y:S01]  /*29a0*/  STL.64 [R1+0x498], R12 ;  /* 0x0004980c01007387 */ /* 0x0003e20000100a00 */
[----:B------:R-:W-:-:S04]  /*29b0*/  IMAD.WIDE R20, R24, 0x2, R6 ;  /* 0x0000000218147825 */ /* 0x000fc800078e0206 */
[----:B0-----:R-:W-:-:S04]  /*29c0*/  IMAD.WIDE R8, R23, 0x2, R4 ;  /* 0x0000000217087825 */ /* 0x001fc800078e0204 */
[----:B-1----:R-:W-:Y:S01]  /*29d0*/  IMAD.WIDE R12, R23, 0x2, R18 ;  /* 0x00000002170c7825 */ /* 0x002fe200078e0212 */
[----:B------:R0:W-:Y:S04]  /*29e0*/  STL.64 [R1+0x490], R8 ;  /* 0x0004900801007387 */ /* 0x0001e80000100a00 */
[----:B0-----:R-:W3:Y:S04]  /*29f0*/  LDL.LU R9, [R1+0x8] ;  /* 0x0000080001097983 */ /* 0x001ee80000300800 */
[----:B------:R0:W-:Y:S04]  /*2a00*/  STL.64 [R1+0x488], R14 ;  /* 0x0004880e01007387 */ /* 0x0001e80000100a00 */
[----:B------:R1:W-:Y:S04]  /*2a10*/  STL.64 [R1+0x480], R12 ;  /* 0x0004800c01007387 */ /* 0x0003e80000100a00 */
[----:B------:R1:W-:Y:S01]  /*2a20*/  STL.64 [R1+0x478], R20 ;  /* 0x0004781401007387 */ /* 0x0003e20000100a00 */
[----:B0-----:R-:W-:-:S03]  /*2a30*/  IMAD.WIDE R14, R24, 0x2, R4 ;  /* 0x00000002180e7825 */ /* 0x001fc600078e0204 */
[----:B------:R-:W3:Y:S01]  /*2a40*/  LDL.LU R8, [R1+0xc] ;  /* 0x00000c0001087983 */ /* 0x000ee20000300800 */
[----:B-1----:R-:W-:-:S03]  /*2a50*/  IMAD.WIDE R12, R24, 0x2, R2 ;  /* 0x00000002180c7825 */ /* 0x002fc600078e0202 */
[----:B------:R-:W-:Y:S01]  /*2a60*/  STL.64 [R1+0x470], R14 ;  /* 0x0004700e01007387 */ /* 0x000fe20000100a00 */
[----:B------:R-:W-:-:S03]  /*2a70*/  IMAD.WIDE R20, R24, 0x2, R18 ;  /* 0x0000000218147825 */ /* 0x000fc600078e0212 */
[----:B------:R-:W-:Y:S04]  /*2a80*/  STL.64 [R1+0x468], R12 ;  /* 0x0004680c01007387 */ /* 0x000fe80000100a00 */
[----:B------:R0:W-:Y:S04]  /*2a90*/  STL.64 [R1+0x460], R20 ;  /* 0x0004601401007387 */ /* 0x0001e80000100a00 */
[----:B0-----:R-:W3:Y:S01]  /*2aa0*/  LDL.LU R20, [R1+0x10] ;  /* 0x0000100001147983 */ /* 0x001ee20000300800 */
[----:B------:R-:W-:-:S04]  /*2ab0*/  IMAD.WIDE R14, R25, 0x2, R6 ;  /* 0x00000002190e7825 */ /* 0x000fc800078e0206 */
[C---:B------:R-:W-:Y:S01]  /*2ac0*/  IMAD.WIDE R12, R25.reuse, 0x2, R4 ;  /* 0x00000002190c7825 */ /* 0x040fe200078e0204 */
[----:B------:R0:W-:Y:S03]  /*2ad0*/  STL.64 [R1+0x458], R14 ;  /* 0x0004580e01007387 */ /* 0x0001e60000100a00 */
[C---:B------:R-:W-:Y:S01]  /*2ae0*/  IMAD.WIDE R22, R25.reuse, 0x2, R2 ;  /* 0x0000000219167825 */ /* 0x040fe200078e0202 */
        /* <DEDUP_REMOVED lines=11> */
[C---:B------:R-:W-:Y:S01]  /*2ba0*/  IMAD.WIDE R22, R27.reuse, 0x2, R6 ;  /* 0x000000021b167825 */ /* 0x040fe200078e0206 */
[----:B------:R1:W-:Y:S04]  /*2bb0*/  STL.64 [R1+0x420], R12 ;  /* 0x0004200c01007387 */ /* 0x0003e80000100a00 */
[----:B------:R1:W-:Y:S01]  /*2bc0*/  STL.64 [R1+0x418], R22 ;  /* 0x0004181601007387 */ /* 0x0003e20000100a00 */
[----:B0-----:R-:W-:-:S04]  /*2bd0*/  IMAD.WIDE R14, R27, 0x2, R4 ;  /* 0x000000021b0e7825 */ /* 0x001fc800078e0204 */
[C---:B-1----:R-:W-:Y:S01]  /*2be0*/  IMAD.WIDE R12, R27.reuse, 0x2, R2 ;  /* 0x000000021b0c7825 */ /* 0x042fe200078e0202 */
[----:B------:R0:W-:Y:S03]  /*2bf0*/  STL.64 [R1+0x410], R14 ;  /* 0x0004100e01007387 */ /* 0x0001e60000100a00 */
[----:B------:R-:W-:Y:S01]  /*2c00*/  IMAD.WIDE R22, R27, 0x2, R18 ;  /* 0x000000021b167825 */ /* 0x000fe200078e0212 */
        /* <DEDUP_REMOVED lines=8> */
[----:B0-----:R-:W-:-:S05]  /*2c90*/  IMAD.WIDE R14, R29, 0x2, R18 ;  /* 0x000000021d0e7825 */ /* 0x001fca00078e0212 */
[----:B------:R0:W-:Y:S01]  /*2ca0*/  STL.64 [R1+0x3e0], R14 ;  /* 0x0003e00e01007387 */ /* 0x0001e20000100a00 */
[----:B--2---:R-:W-:-:S04]  /*2cb0*/  IMAD.WIDE R12, R11, 0x2, R6 ;  /* 0x000000020b0c7825 */ /* 0x004fc800078e0206 */
[C---:B-1----:R-:W-:Y:S01]  /*2cc0*/  IMAD.WIDE R22, R11.reuse, 0x2, R4 ;  /* 0x000000020b167825 */ /* 0x042fe200078e0204 */
[----:B------:R1:W-:Y:S03]  /*2cd0*/  STL.64 [R1+0x3d8], R12 ;  /* 0x0003d80c01007387 */ /* 0x0003e60000100a00 */
[C---:B0-----:R-:W-:Y:S01]  /*2ce0*/  IMAD.WIDE R14, R11.reuse, 0x2, R2 ;  /* 0x000000020b0e7825 */ /* 0x041fe200078e0202 */
[----:B------:R4:W-:Y:S04]  /*2cf0*/  STL.64 [R1+0x3d0], R22 ;  /* 0x0003d01601007387 */ /* 0x0009e80000100a00 */
[----:B------:R0:W-:Y:S01]  /*2d00*/  STL.64 [R1+0x3c8], R14 ;  /* 0x0003c80e01007387 */ /* 0x0001e20000100a00 */
[----:B-1----:R-:W-:-:S04]  /*2d10*/  IMAD.WIDE R12, R11, 0x2, R18 ;  /* 0x000000020b0c7825 */ /* 0x002fc800078e0212 */
[C---:B----4-:R-:W-:Y:S01]  /*2d20*/  IMAD.WIDE R22, R10.reuse, 0x2, R6 ;  /* 0x000000020a167825 */ /* 0x050fe200078e0206 */
[----:B------:R1:W-:Y:S03]  /*2d30*/  STL.64 [R1+0x3c0], R12 ;  /* 0x0003c00c01007387 */ /* 0x0003e60000100a00 */
[C---:B0-----:R-:W-:Y:S01]  /*2d40*/  IMAD.WIDE R14, R10.reuse, 0x2, R4 ;  /* 0x000000020a0e7825 */ /* 0x041fe200078e0204 */
[----:B------:R-:W-:Y:S04]  /*2d50*/  STL.64 [R1+0x3b8], R22 ;  /* 0x0003b81601007387 */ /* 0x000fe80000100a00 */
[----:B------:R3:W-:Y:S01]  /*2d60*/  STL.64 [R1+0x3b0], R14 ;  /* 0x0003b00e01007387 */ /* 0x0007e20000100a00 */
[----:B-1----:R-:W-:-:S04]  /*2d70*/  IMAD.WIDE R12, R10, 0x2, R2 ;  /* 0x000000020a0c7825 */ /* 0x002fc800078e0202 */
[----:B------:R-:W-:Y:S01]  /*2d80*/  IMAD.WIDE R10, R10, 0x2, R18 ;  /* 0x000000020a0a7825 */ /* 0x000fe200078e0212 */
[----:B------:R0:W-:Y:S04]  /*2d90*/  STL.64 [R1+0x3a8], R12 ;  /* 0x0003a80c01007387 */ /* 0x0001e80000100a00 */
[----:B------:R1:W-:Y:S01]  /*2da0*/  STL.64 [R1+0x3a0], R10 ;  /* 0x0003a00a01007387 */ /* 0x0003e20000100a00 */
[----:B---3--:R-:W-:-:S04]  /*2db0*/  IMAD.WIDE R14, R9, 0x2, R6 ;  /* 0x00000002090e7825 */ /* 0x008fc800078e0206 */
[C---:B0-----:R-:W-:Y:S01]  /*2dc0*/  IMAD.WIDE R12, R9.reuse, 0x2, R4 ;  /* 0x00000002090c7825 */ /* 0x041fe200078e0204 */
[----:B------:R0:W-:Y:S03]  /*2dd0*/  STL.64 [R1+0x398], R14 ;  /* 0x0003980e01007387 */ /* 0x0001e60000100a00 */
[C---:B-1----:R-:W-:Y:S01]  /*2de0*/  IMAD.WIDE R10, R9.reuse, 0x2, R2 ;  /* 0x00000002090a7825 */ /* 0x042fe200078e0202 */
        /* <DEDUP_REMOVED lines=10> */
[----:B------:R-:W-:Y:S03]  /*2e90*/  STL.64 [R1+0x368], R14 ;  /* 0x0003680e01007387 */ /* 0x000fe60000100a00 */
[C---:B--2---:R-:W-:Y:S01]  /*2ea0*/  IMAD.WIDE R10, R20.reuse, 0x2, R6 ;  /* 0x00000002140a7825 */ /* 0x044fe200078e0206 */
        /* <DEDUP_REMOVED lines=13> */
[----:B--2---:R-:W-:Y:S02]  /*2f80*/  IMAD.WIDE R8, R0, 0x2, R18 ;  /* 0x0000000200087825 */ /* 0x004fe400078e0212 */
[----:B------:R1:W5:Y:S04]  /*2f90*/  LDL.LU R0, [R1+0x6fc] ;  /* 0x0006fc0001007983 */ /* 0x0003680000300800 */
[----:B------:R2:W-:Y:S01]  /*2fa0*/  STL.64 [R1+0x328], R10 ;  /* 0x0003280a01007387 */ /* 0x0005e20000100a00 */
[----:B------:R-:W-:-:S03]  /*2fb0*/  IMAD.MOV.U32 R20, RZ, RZ, c[0x0][0x188] ;  /* 0x00006200ff147624 */ /* 0x000fc600078e00ff */
[----:B------:R3:W-:Y:S01]  /*2fc0*/  STL.64 [R1+0x320], R8 ;  /* 0x0003200801007387 */ /* 0x0007e20000100a00 */
[----:B0-----:R-:W-:-:S04]  /*2fd0*/  IMAD.WIDE R12, R16, 0x2, R2 ;  /* 0x00000002100c7825 */ /* 0x001fc800078e0202 */
[----:B--2---:R-:W-:-:S04]  /*2fe0*/  IMAD.WIDE R10, R16, 0x2, R6 ;  /* 0x00000002100a7825 */ /* 0x004fc800078e0206 */
[--C-:B---3--:R-:W-:Y:S01]  /*2ff0*/  IMAD.WIDE R8, R16, 0x2, R4.reuse ;  /* 0x0000000210087825 */ /* 0x108fe200078e0204 */
[----:B------:R0:W-:Y:S04]  /*3000*/  STL.64 [R1+0x318], R10 ;  /* 0x0003180a01007387 */ /* 0x0001e80000100a00 */
[----:B------:R2:W-:Y:S01]  /*3010*/  STL.64 [R1+0x310], R8 ;  /* 0x0003100801007387 */ /* 0x0005e20000100a00 */
[----:B------:R-:W-:-:S03]  /*3020*/  IMAD.WIDE R4, R20, 0x2, R4 ;  /* 0x0000000214047825 */ /* 0x000fc600078e0204 */
[----:B------:R-:W-:Y:S01]  /*3030*/  STL.64 [R1+0x308], R12 ;  /* 0x0003080c01007387 */ /* 0x000fe20000100a00 */
[----:B0-----:R-:W-:-:S04]  /*3040*/  IMAD.WIDE R10, R16, 0x2, R18 ;  /* 0x00000002100a7825 */ /* 0x001fc800078e0212 */
[C---:B--2---:R-:W-:Y:S01]  /*3050*/  IMAD.WIDE R8, R20.reuse, 0x2, R6 ;  /* 0x0000000214087825 */ /* 0x044fe200078e0206 */
[----:B------:R-:W-:Y:S03]  /*3060*/  STL.64 [R1+0x300], R10 ;  /* 0x0003000a01007387 */ /* 0x000fe60000100a00 */
[C---:B------:R-:W-:Y:S01]  /*3070*/  IMAD.WIDE R6, R20.reuse, 0x2, R2 ;  /* 0x0000000214067825 */ /* 0x040fe200078e0202 */
[----:B------:R-:W-:Y:S04]  /*3080*/  STL.64 [R1+0x2f8], R8 ;  /* 0x0002f80801007387 */ /* 0x000fe80000100a00 */
[----:B------:R1:W5:Y:S04]  /*3090*/  LDL.LU R2, [R1+0x6f8] ;  /* 0x0006f80001027983 */ /* 0x0003680000300800 */
[----:B------:R0:W-:Y:S04]  /*30a0*/  STL.64 [R1+0x2f0], R4 ;  /* 0x0002f00401007387 */ /* 0x0001e80000100a00 */
[----:B------:R1:W-:Y:S01]  /*30b0*/  STL.64 [R1+0x2e8], R6 ;  /* 0x0002e80601007387 */ /* 0x0003e20000100a00 */
[----:B0-----:R-:W-:-:S05]  /*30c0*/  IMAD.WIDE R4, R20, 0x2, R18 ;  /* 0x0000000214047825 */ /* 0x001fca00078e0212 */
[----:B------:R1:W-:Y:S02]  /*30d0*/  STL.64 [R1+0x2e0], R4 ;  /* 0x0002e00401007387 */ /* 0x0003e40000100a00 */
.L_x_2:
[----:B------:R-:W-:Y:S04]  /*30e0*/  STL.64 [R1+0xa08], R14 ;  /* 0x000a080e01007387 */ /* 0x000fe80000100a00 */
[----:B0-----:R0:W-:Y:S04]  /*30f0*/  STL.64 [R1+0xa28], R14 ;  /* 0x000a280e01007387 */ /* 0x0011e80000100a00 */
[----:B0-----:R-:W2:Y:S04]  /*3100*/  LDL.64 R14, [R1+0x1a8] ;  /* 0x0001a800010e7983 */ /* 0x001ea80000100a00 */
[----:B-----5:R-:W-:Y:S04]  /*3110*/  STL.64 [R1+0xa00], R2 ;  /* 0x000a000201007387 */ /* 0x020fe80000100a00 */
[----:B------:R-:W-:Y:S04]  /*3120*/  STL.64 [R1+0xa38], R2 ;  /* 0x000a380201007387 */ /* 0x000fe80000100a00 */
[----:B------:R-:W-:Y:S04]  /*3130*/  STL.64 [R1+0xa68], R2 ;  /* 0x000a680201007387 */ /* 0x000fe80000100a00 */
[----:B------:R-:W-:Y:S04]  /*3140*/  STL.64 [R1+0xa98], R2 ;  /* 0x000a980201007387 */ /* 0x000fe80000100a00 */
[----:B------:R-:W-:Y:S04]  /*3150*/  STL.64 [R1+0xac8], R2 ;  /* 0x000ac80201007387 */ /* 0x000fe80000100a00 */
[----:B------:R0:W-:Y:S04]  /*3160*/  STL.64 [R1+0xaf8], R2 ;  /* 0x000af80201007387 */ /* 0x0001e80000100a00 */
[----:B0-----:R-:W3:Y:S04]  /*3170*/  LDL.64 R2, [R1+0x1a0] ;  /* 0x0001a00001027983 */ /* 0x001ee80000100a00 */
[----:B------:R-:W-:Y:S04]  /*3180*/  STL.64 [R1+0x9f8], R26 ;  /* 0x0009f81a01007387 */ /* 0x000fe80000100a00 */
[----:B------:R-:W-:Y:S04]  /*3190*/  STL [R1+0xa18], R26 ;  /* 0x000a181a01007387 */ /* 0x000fe80000100800 */
[----:B------:R-:W-:Y:S04]  /*31a0*/  STL.64 [R1+0xa30], R26 ;  /* 0x000a301a01007387 */ /* 0x000fe80000100a00 */
        /* <DEDUP_REMOVED lines=14> */
[----:B------:R0:W-:Y:S04]  /*3290*/  STL.64 [R1+0xb00], R24 ;  /* 0x000b001801007387 */ /* 0x0001e80000100a00 */
[----:B0-----:R-:W4:Y:S04]  /*32a0*/  LDL.64 R24, [R1+0x190] ;  /* 0x0001900001187983 */ /* 0x001f280000100a00 */
[----:B------:R-:W-:Y:S04]  /*32b0*/  STL.64 [R1+0x9e8], R22 ;  /* 0x0009e81601007387 */ /* 0x000fe80000100a00 */
[----:B------:R-:W-:Y:S04]  /*32c0*/  STL.64 [R1+0xa20], R22 ;  /* 0x000a201601007387 */ /* 0x000fe80000100a00 */
[----:B------:R-:W-:Y:S04]  /*32d0*/  STL.64 [R1+0xa50], R22 ;  /* 0x000a501601007387 */ /* 0x000fe80000100a00 */
[----:B------:R-:W-:Y:S04]  /*32e0*/  STL.64 [R1+0xa80], R22 ;  /* 0x000a801601007387 */ /* 0x000fe80000100a00 */
[----:B------:R-:W-:Y:S04]  /*32f0*/  STL.64 [R1+0xab0], R22 ;  /* 0x000ab01601007387 */ /* 0x000fe80000100a00 */
[----:B------:R-:W-:Y:S04]  /*3300*/  STL.64 [R1+0xae0], R22 ;  /* 0x000ae01601007387 */ /* 0x000fe80000100a00 */
[----:B------:R0:W-:Y:S04]  /*3310*/  STL.64 [R1+0xb10], R22 ;  /* 0x000b101601007387 */ /* 0x0001e80000100a00 */
[----:B0-----:R-:W2:Y:S01]  /*3320*/  LDL.64 R22, [R1+0x198] ;  /* 0x0001980001167983 */ /* 0x001ea20000100a00 */
[----:B------:R-:W-:-:S02]  /*3330*/  ISETP.GT.AND P2, PT, R0, RZ, PT ;  /* 0x000000ff0000720c */ /* 0x000fc40003f44270 */
[----:B------:R-:W-:Y:S01]  /*3340*/  PRMT R26, RZ, 0x7610, R26 ;  /* 0x00007610ff1a7816 */ /* 0x000fe2000000001a */
[----:B------:R-:W-:Y:S01]  /*3350*/  STL.64 [R1+0x9e0], R20 ;  /* 0x0009e01401007387 */ /* 0x000fe20000100a00 */
[----:B------:R-:W-:-:S03]  /*3360*/  PRMT R27, RZ, 0x7610, R27 ;  /* 0x00007610ff1b7816 */ /* 0x000fc6000000001b */
[----:B------:R-:W-:Y:S01]  /*3370*/  STL.64 [R1+0xa10], R20 ;  /* 0x000a101401007387 */ /* 0x000fe20000100a00 */
[----:B------:R-:W-:-:S03]  /*3380*/  PRMT R8, RZ, 0x7610, R8 ;  /* 0x00007610ff087816 */ /* 0x000fc60000000008 */
[----:B------:R-:W-:Y:S04]  /*3390*/  STL.64 [R1+0xa58], R20 ;  /* 0x000a581401007387 */ /* 0x000fe80000100a00 */
[----:B------:R-:W-:Y:S04]  /*33a0*/  STL.64 [R1+0xa88], R20 ;  /* 0x000a881401007387 */ /* 0x000fe80000100a00 */
[----:B------:R-:W-:Y:S04]  /*33b0*/  STL.64 [R1+0xab8], R20 ;  /* 0x000ab81401007387 */ /* 0x000fe80000100a00 */
[----:B------:R0:W-:Y:S01]  /*33c0*/  STL.64 [R1+0xae8], R20 ;  /* 0x000ae81401007387 */ /* 0x0001e20000100a00 */
[----:B------:R-:W-:-:S03]  /*33d0*/  PRMT R9, RZ, 0x7610, R9 ;  /* 0x00007610ff097816 */ /* 0x000fc60000000009 */
[----:B------:R-:W-:Y:S04]  /*33e0*/  STL.64 [R1+0x9d8], R18 ;  /* 0x0009d81201007387 */ /* 0x000fe80000100a00 */
[----:B------:R-:W-:Y:S04]  /*33f0*/  STL.64 [R1+0x9d0], R16 ;  /* 0x0009d01001007387 */ /* 0x000fe80000100a00 */
[----:B------:R-:W-:Y:S04]  /*3400*/  STL.64 [R1+0x9c8], R10 ;  /* 0x0009c80a01007387 */ /* 0x000fe80000100a00 */
[----:B------:R-:W-:Y:S04]  /*3410*/  STL.64 [R1+0x9c0], R12 ;  /* 0x0009c00c01007387 */ /* 0x000fe80000100a00 */
[----:B------:R-:W-:Y:S01]  /*3420*/  STL [R1+0x968], R28 ;  /* 0x0009681c01007387 */ /* 0x000fe20000100800 */
[----:B-1-3--:R-:W-:-:S04]  /*3430*/  IADD3 R6, P0, R2, UR18, RZ ;  /* 0x0000001202067c10 */ /* 0x00afc8000ff1e0ff */
[----:B------:R-:W-:Y:S02]  /*3440*/  IADD3.X R7, R3, UR19, RZ, P0, !PT ;  /* 0x0000001303077c10 */ /* 0x000fe400087fe4ff */
[----:B------:R-:W3:Y:S04]  /*3450*/  LDL.64 R2, [R1+0x2f0] ;  /* 0x0002f00001027983 */ /* 0x000ee80000100a00 */
[----:B------:R4:W3:Y:S02]  /*3460*/  @P2 LDG.E.U16 R27, [R6.64] ;  /* 0x0000001e061b2981 */ /* 0x0008e4000c1e1500 */
[----:B----4-:R-:W-:-:S04]  /*3470*/  IADD3 R6, P0, R24, UR18, RZ ;  /* 0x0000001218067c10 */ /* 0x010fc8000ff1e0ff */
[----:B------:R-:W-:-:S05]  /*3480*/  IADD3.X R7, R25, UR19, RZ, P0, !PT ;  /* 0x0000001319077c10 */ /* 0x000fca00087fe4ff */
[----:B------:R3:W4:Y:S01]  /*3490*/  @P2 LDG.E.U16 R9, [R6.64] ;  /* 0x0000001e06092981 */ /* 0x000722000c1e1500 */
[----:B--2---:R-:W-:-:S04]  /*34a0*/  IADD3 R4, P1, R22, UR18, RZ ;  /* 0x0000001216047c10 */ /* 0x004fc8000ff3e0ff */
[----:B------:R-:W-:Y:S02]  /*34b0*/  IADD3.X R5, R23, UR19, RZ, P1, !PT ;  /* 0x0000001317057c10 */ /* 0x000fe40008ffe4ff */
[----:B------:R-:W2:Y:S04]  /*34c0*/  LDL.64 R22, [R1+0x2e8] ;  /* 0x0002e80001167983 */ /* 0x000ea80000100a00 */
[----:B------:R1:W2:Y:S02]  /*34d0*/  @P2 LDG.E.U16 R26, [R4.64] ;  /* 0x0000001e041a2981 */ /* 0x0002a4000c1e1500 */
[----:B-1----:R-:W-:-:S04]  /*34e0*/  IADD3 R4, P1, R14, UR18, RZ ;  /* 0x000000120e047c10 */ /* 0x002fc8000ff3e0ff */
[----:B------:R-:W-:-:S05]  /*34f0*/  IADD3.X R5, R15, UR19, RZ, P1, !PT ;  /* 0x000000130f057c10 */ /* 0x000fca0008ffe4ff */
[----:B------:R-:W4:Y:S01]  /*3500*/  @P2 LDG.E.U16 R8, [R4.64] ;  /* 0x0000001e04082981 */ /* 0x000f22000c1e1500 */
[----:B------:R-:W-:Y:S02]  /*3510*/  ISETP.GT.AND P0, PT, R0, 0x1, PT ;  /* 0x000000010000780c */ /* 0x000fe40003f04270 */
[----:B0-----:R-:W-:Y:S02]  /*3520*/  PRMT R20, RZ, 0x7610, R20 ;  /* 0x00007610ff147816 */ /* 0x001fe40000000014 */
[----:B------:R-:W-:Y:S02]  /*3530*/  PRMT R21, RZ, 0x7610, R21 ;  /* 0x00007610ff157816 */ /* 0x000fe40000000015 */
[----:B---3--:R-:W-:-:S04]  /*3540*/  IADD3 R6, P1, R2, UR18, RZ ;  /* 0x0000001202067c10 */ /* 0x008fc8000ff3e0ff */
[----:B------:R-:W-:-:S05]  /*3550*/  IADD3.X R7, R3, UR19, RZ, P1, !PT ;  /* 0x0000001303077c10 */ /* 0x000fca0008ffe4ff */
[----:B------:R0:W4:Y:S04]  /*3560*/  @P0 LDG.E.U16 R21, [R6.64] ;  /* 0x0000001e06150981 */ /* 0x000128000c1e1500 */
[----:B--2---:R-:W-:Y:S04]  /*3570*/  STL [R1+0x2dc], R26 ;  /* 0x0002dc1a01007387 */ /* 0x004fe80000100800 */
[----:B------:R1:W-:Y:S04]  /*3580*/  STL [R1+0x2d8], R27 ;  /* 0x0002d81b01007387 */ /* 0x0003e80000100800 */
[----:B------:R-:W2:Y:S04]  /*3590*/  LDL.64 R14, [R1+0x2f8] ;  /* 0x0002f800010e7983 */ /* 0x000ea80000100a00 */
[----:B------:R-:W2:Y:S04]  /*35a0*/  LDL.64 R24, [R1+0x310] ;  /* 0x0003100001187983 */ /* 0x000ea80000100a00 */
[----:B-1----:R-:W0:Y:S04]  /*35b0*/  LDL.64 R26, [R1+0x2e0] ;  /* 0x0002e000011a7983 */ /* 0x002e280000100a00 */
[----:B----4-:R1:W-:Y:S04]  /*35c0*/  STL [R1+0x2d4], R8 ;  /* 0x0002d40801007387 */ /* 0x0103e80000100800 */
[----:B------:R4:W-:Y:S04]  /*35d0*/  STL [R1+0x2d0], R9 ;  /* 0x0002d00901007387 */ /* 0x0009e80000100800 */
[----:B------:R-:W4:Y:S01]  /*35e0*/  LDL.64 R2, [R1+0x308] ;  /* 0x0003080001027983 */ /* 0x000f220000100a00 */
[----:B-1----:R-:W-:-:S04]  /*35f0*/  IADD3 R8, P2, R22, UR18, RZ ;  /* 0x0000001216087c10 */ /* 0x002fc8000ff5e0ff */
[----:B----4-:R-:W-:Y:S02]  /*3600*/  IADD3.X R9, R23, UR19, RZ, P2, !PT ;  /* 0x0000001317097c10 */ /* 0x010fe400097fe4ff */
[----:B------:R-:W4:Y:S04]  /*3610*/  LDL.LU.64 R22, [R1+0xb10] ;  /* 0x000b100001167983 */ /* 0x000f280000300a00 */
[----:B------:R-:W4:Y:S01]  /*3620*/  @P0 LDG.E.U16 R20, [R8.64] ;  /* 0x0000001e08140981 */ /* 0x000f22000c1e1500 */
[----:B0-----:R-:W-:Y:S01]  /*3630*/  IMAD.MOV.U32 R7, RZ, RZ, R27 ;  /* 0x000000ffff077224 */ /* 0x001fe200078e001b */
[----:B------:R-:W-:Y:S01]  /*3640*/  IADD3 R4, P1, R26, UR18, RZ ;  /* 0x000000121a047c10 */ /* 0x000fe2000ff3e0ff */
[----:B------:R-:W-:Y:S02]  /*3650*/  IMAD.MOV.U32 R6, RZ, RZ, R26 ;  /* 0x000000ffff067224 */ /* 0x000fe400078e001a */
[----:B------:R-:W3:Y:S01]  /*3660*/  LDL.LU.64 R26, [R1+0xb08] ;  /* 0x000b0800011a7983 */ /* 0x000ee20000300a00 */
[----:B------:R-:W-:-:S02]  /*3670*/  IADD3.X R5, R7, UR19, RZ, P1, !PT ;  /* 0x0000001307057c10 */ /* 0x000fc40008ffe4ff */
[----:B--2---:R-:W-:Y:S02]  /*3680*/  IADD3 R6, P3, R14, UR18, RZ ;  /* 0x000000120e067c10 */ /* 0x004fe4000ff7e0ff */
[----:B----4-:R-:W-:Y:S01]  /*3690*/  PRMT R23, RZ, 0x7610, R23 ;  /* 0x00007610ff177816 */ /* 0x010fe20000000017 */
[----:B------:R-:W-:Y:S05]  /*36a0*/  STL [R1+0x2cc], R20 ;  /* 0x0002cc1401007387 */ /* 0x000fea0000100800 */
[----:B------:R0:W2:Y:S01]  /*36b0*/  @P0 LDG.E.U16 R23, [R4.64] ;  /* 0x0000001e04170981 */ /* 0x0000a2000c1e1500 */
[----:B------:R-:W-:-:S03]  /*36c0*/  PRMT R22, RZ, 0x7610, R22 ;  /* 0x00007610ff167816 */ /* 0x000fc60000000016 */
[----:B------:R1:W-:Y:S01]  /*36d0*/  STL [R1+0x2c8], R21 ;  /* 0x0002c81501007387 */ /* 0x0003e20000100800 */
[----:B0-----:R-:W-:Y:S02]  /*36e0*/  IMAD.MOV.U32 R5, RZ, RZ, R15 ;  /* 0x000000ffff057224 */ /* 0x001fe400078e000f */
[----:B------:R-:W-:Y:S02]  /*36f0*/  IMAD.MOV.U32 R4, RZ, RZ, R14 ;  /* 0x000000ffff047224 */ /* 0x000fe400078e000e */
[----:B------:R-:W4:Y:S01]  /*3700*/  LDL.64 R14, [R1+0x318] ;  /* 0x00031800010e7983 */ /* 0x000f220000100a00 */
[----:B------:R-:W-:-:S03]  /*3710*/  IADD3.X R7, R5, UR19, RZ, P3, !PT ;  /* 0x0000001305077c10 */ /* 0x000fc60009ffe4ff */
[----:B-1----:R-:W2:Y:S04]  /*3720*/  LDL.64 R20, [R1+0x300] ;  /* 0x0003000001147983 */ /* 0x002ea80000100a00 */
[----:B------:R2:W2:Y:S01]  /*3730*/  @P0 LDG.E.U16 R22, [R6.64] ;  /* 0x0000001e06160981 */ /* 0x0004a2000c1e1500 */
[----:B------:R-:W-:Y:S02]  /*3740*/  ISETP.GT.AND P1, PT, R0, 0x2, PT ;  /* 0x000000020000780c */ /* 0x000fe40003f24270 */
[----:B------:R-:W-:Y:S02]  /*3750*/  IADD3 R4, P3, R2, UR18, RZ ;  /* 0x0000001202047c10 */ /* 0x000fe4000ff7e0ff */
[----:B------:R-:W-:Y:S02]  /*3760*/  IADD3 R8, P2, R24, UR18, RZ ;  /* 0x0000001218087c10 */ /* 0x000fe4000ff5e0ff */
[----:B------:R-:W-:-:S02]  /*3770*/  IADD3.X R5, R3, UR19, RZ, P3, !PT ;  /* 0x0000001303057c10 */ /* 0x000fc40009ffe4ff */
[----:B------:R-:W-:Y:S02]  /*3780*/  IADD3.X R9, R25, UR19, RZ, P2, !PT ;  /* 0x0000001319097c10 */ /* 0x000fe400097fe4ff */
[----:B------:R-:W2:Y:S01]  /*3790*/  LDL.LU.64 R24, [R1+0xb00] ;  /* 0x000b000001187983 */ /* 0x000ea20000300a00 */
[----:B---3--:R-:W-:Y:S02]  /*37a0*/  PRMT R26, RZ, 0x7610, R26 ;  /* 0x00007610ff1a7816 */ /* 0x008fe4000000001a */
[----:B------:R-:W-:-:S04]  /*37b0*/  PRMT R27, RZ, 0x7610, R27 ;  /* 0x00007610ff1b7816 */ /* 0x000fc8000000001b */
[----:B------:R4:W3:Y:S04]  /*37c0*/  @P1 LDG.E.U16 R26, [R4.64] ;  /* 0x0000001e041a1981 */ /* 0x0008e8000c1e1500 */
[----:B------:R0:W3:Y:S02]  /*37d0*/  @P1 LDG.E.U16 R27, [R8.64] ;  /* 0x0000001e081b1981 */ /* 0x0000e4000c1e1500 */
[----:B0-----:R-:W-:Y:S02]  /*37e0*/  PRMT R8, RZ, 0x7610, R8 ;  /* 0x00007610ff087816 */ /* 0x001fe40000000008 */
[----:B------:R-:W-:Y:S02]  /*37f0*/  PRMT R9, RZ, 0x7610, R9 ;  /* 0x00007610ff097816 */ /* 0x000fe40000000009 */
[----:B----4-:R-:W-:-:S02]  /*3800*/  IADD3 R4, P2, R14, UR18, RZ ;  /* 0x000000120e047c10 */ /* 0x010fc4000ff5e0ff */
[----:B--2---:R-:W-:Y:S02]  /*3810*/  IADD3 R6, P0, R20, UR18, RZ ;  /* 0x0000001214067c10 */ /* 0x004fe4000ff1e0ff */
[----:B------:R-:W-:Y:S01]  /*3820*/  IADD3.X R5, R15, UR19, RZ, P2, !PT ;  /* 0x000000130f057c10 */ /* 0x000fe200097fe4ff */
[----:B------:R-:W-:Y:S01]  /*3830*/  STL [R1+0x2c0], R22 ;  /* 0x0002c01601007387 */ /* 0x000fe20000100800 */
[----:B------:R-:W-:-:S03]  /*3840*/  IADD3.X R7, R21, UR19, RZ, P0, !PT ;  /* 0x0000001315077c10 */ /* 0x000fc600087fe4ff */
[----:B------:R0:W-:Y:S04]  /*3850*/  STL [R1+0x2c4], R23 ;  /* 0x0002c41701007387 */ /* 0x0001e80000100800 */
[----:B------:R-:W2:Y:S04]  /*3860*/  @P1 LDG.E.U16 R8, [R4.64] ;  /* 0x0000001e04081981 */ /* 0x000ea8000c1e1500 */
[----:B------:R-:W4:Y:S04]  /*3870*/  LDL.64 R2, [R1+0x328] ;  /* 0x0003280001027983 */ /* 0x000f280000100a00 */
[----:B0-----:R-:W4:Y:S04]  /*3880*/  LDL.64 R22, [R1+0x330] ;  /* 0x0003300001167983 */ /* 0x001f280000100a00 */
[----:B------:R4:W4:Y:S01]  /*3890*/  @P1 LDG.E.U16 R9, [R6.64] ;  /* 0x0000001e06091981 */ /* 0x000922000c1e1500 */
[----:B------:R-:W-:-:S02]  /*38a0*/  ISETP.GT.AND P0, PT, R0, 0x3, PT ;  /* 0x000000030000780c */ /* 0x000fc40003f04270 */
[----:B------:R-:W-:Y:S02]  /*38b0*/  PRMT R24, RZ, 0x7610, R24 ;  /* 0x00007610ff187816 */ /* 0x000fe40000000018 */
[----:B------:R-:W-:Y:S01]  /*38c0*/  PRMT R25, RZ, 0x7610, R25 ;  /* 0x00007610ff197816 */ /* 0x000fe20000000019 */
[----:B---3--:R-:W-:Y:S04]  /*38d0*/  STL [R1+0x2b8], R26 ;  /* 0x0002b81a01007387 */ /* 0x008fe80000100800 */
[----:B------:R0:W-:Y:S04]  /*38e0*/  STL [R1+0x2bc], R27 ;  /* 0x0002bc1b01007387 */ /* 0x0001e80000100800 */
[----:B------:R-:W3:Y:S04]  /*38f0*/  LDL.64 R14, [R1+0x338] ;  /* 0x00033800010e7983 */ /* 0x000ee80000100a00 */
[----:B------:R-:W3:Y:S04]  /*3900*/  LDL.64 R20, [R1+0x350] ;  /* 0x0003500001147983 */ /* 0x000ee80000100a00 */
[----:B0-----:R-:W3:Y:S04]  /*3910*/  LDL.64 R26, [R1+0x320] ;  /* 0x00032000011a7983 */ /* 0x001ee80000100a00 */
[----:B--2---:R0:W-:Y:S01]  /*3920*/  STL [R1+0x2b0], R8 ;  /* 0x0002b00801007387 */ /* 0x0041e20000100800 */
[----:B----4-:R-:W-:-:S02]  /*3930*/  IADD3 R6, P2, R22, UR18, RZ ;  /* 0x0000001216067c10 */ /* 0x010fc4000ff5e0ff */
[----:B0-----:R-:W-:Y:S01]  /*3940*/  IADD3 R8, P1, R2, UR18, RZ ;  /* 0x0000001202087c10 */ /* 0x001fe2000ff3e0ff */
[----:B------:R0:W-:Y:S01]  /*3950*/  STL [R1+0x2b4], R9 ;  /* 0x0002b40901007387 */ /* 0x0001e20000100800 */
[----:B------:R-:W-:-:S03]  /*3960*/  IADD3.X R7, R23, UR19, RZ, P2, !PT ;  /* 0x0000001317077c10 */ /* 0x000fc600097fe4ff */
[----:B------:R-:W2:Y:S04]  /*3970*/  LDL.64 R22, [R1+0x348] ;  /* 0x0003480001167983 */ /* 0x000ea80000100a00 */
[----:B------:R3:W4:Y:S01]  /*3980*/  @P0 LDG.E.U16 R25, [R6.64] ;  /* 0x0000001e06190981 */ /* 0x000722000c1e1500 */
[----:B0-----:R-:W-:-:S03]  /*3990*/  IADD3.X R9, R3, UR19, RZ, P1, !PT ;  /* 0x0000001303097c10 */ /* 0x001fc60008ffe4ff */
[----:B------:R-:W2:Y:S04]  /*39a0*/  LDL.LU.64 R2, [R1+0xaf8] ;  /* 0x000af80001027983 */ /* 0x000ea80000300a00 */
[----:B------:R-:W4:Y:S01]  /*39b0*/  @P0 LDG.E.U16 R24, [R8.64] ;  /* 0x0000001e08180981 */ /* 0x000f22000c1e1500 */
[----:B---3--:R-:W-:Y:S01]  /*39c0*/  IMAD.MOV.U32 R7, RZ, RZ, R27 ;  /* 0x000000ffff077224 */ /* 0x008fe200078e001b */
[----:B------:R-:W-:Y:S01]  /*39d0*/  IADD3 R4, P2, R26, UR18, RZ ;  /* 0x000000121a047c10 */ /* 0x000fe2000ff5e0ff */
[----:B------:R-:W-:Y:S02]  /*39e0*/  IMAD.MOV.U32 R6, RZ, RZ, R26 ;  /* 0x000000ffff067224 */ /* 0x000fe400078e001a */
[----:B------:R-:W3:Y:S01]  /*39f0*/  LDL.LU.64 R26, [R1+0xaf0] ;  /* 0x000af000011a7983 */ /* 0x000ee20000300a00 */
[----:B------:R-:W-:-:S02]  /*3a00*/  IADD3.X R5, R7, UR19, RZ, P2, !PT ;  /* 0x0000001307057c10 */ /* 0x000fc400097fe4ff */
[----:B------:R-:W-:Y:S02]  /*3a10*/  IADD3 R6, P3, R14, UR18, RZ ;  /* 0x000000120e067c10 */ /* 0x000fe4000ff7e0ff */
[----:B--2---:R-:W-:Y:S01]  /*3a20*/  PRMT R3, RZ, 0x7610, R3 ;  /* 0x00007610ff037816 */ /* 0x004fe20000000003 */
[----:B----4-:R-:W-:Y:S05]  /*3a30*/  STL [R1+0x2ac], R24 ;  /* 0x0002ac1801007387 */ /* 0x010fea0000100800 */
        /* <DEDUP_REMOVED lines=354> */
[----:B---3--:R-:W-:-:S02]  /*5060*/  PRMT R26, RZ, 0x7610, R26 ;  /* 0x00007610ff1a7816 */ /* 0x008fc4000000001a */
[----:B------:R-:W-:Y:S02]  /*5070*/  IADD3.X R5, R23, UR19, RZ, P3, !PT ;  /* 0x0000001317057c10 */ /* 0x000fe40009ffe4ff */
[----:B------:R-:W-:Y:S02]  /*5080*/  PRMT R27, RZ, 0x7610, R27 ;  /* 0x00007610ff1b7816 */ /* 0x000fe4000000001b */
[----:B------:R-:W-:Y:S01]  /*5090*/  IADD3.X R9, R21, UR19, RZ, P2, !PT ;  /* 0x0000001315097c10 */ /* 0x000fe200097fe4ff */
[----:B------:R4:W3:Y:S04]  /*50a0*/  @P1 LDG.E.U16 R26, [R4.64] ;  /* 0x0000001e041a1981 */ /* 0x0008e8000c1e1500 */
[----:B------:R0:W3:Y:S04]  /*50b0*/  @P1 LDG.E.U16 R27, [R8.64] ;  /* 0x0000001e081b1981 */ /* 0x0000e8000c1e1500 */
[----:B------:R-:W3:Y:S01]  /*50c0*/  LDL.LU.64 R20, [R1+0xa58] ;  /* 0x000a580001147983 */ /* 0x000ee20000300a00 */
[----:B0-----:R-:W-:-:S02]  /*50d0*/  PRMT R8, RZ, 0x7610, R8 ;  /* 0x00007610ff087816 */ /* 0x001fc40000000008 */
[----:B------:R-:W-:Y:S02]  /*50e0*/  PRMT R9, RZ, 0x7610, R9 ;  /* 0x00007610ff097816 */ /* 0x000fe40000000009 */
[----:B----4-:R-:W-:Y:S02]  /*50f0*/  IADD3 R4, P2, R14, UR18, RZ ;  /* 0x000000120e047c10 */ /* 0x010fe4000ff5e0ff */
        /* <DEDUP_REMOVED lines=8> */
[----:B------:R4:W4:Y:S04]  /*5180*/  @P1 LDG.E.U16 R9, [R6.64] ;  /* 0x0000001e06091981 */ /* 0x000928000c1e1500 */
[----:B---3--:R-:W-:Y:S01]  /*5190*/  STL [R1+0x1d8], R26 ;  /* 0x0001d81a01007387 */ /* 0x008fe20000100800 */
[----:B------:R-:W-:-:S03]  /*51a0*/  ISETP.GT.AND P0, PT, R0, 0x11, PT ;  /* 0x000000110000780c */ /* 0x000fc60003f04270 */
[----:B------:R0:W-:Y:S04]  /*51b0*/  STL [R1+0x1dc], R27 ;  /* 0x0001dc1b01007387 */ /* 0x0001e80000100800 */
[----:B------:R-:W3:Y:S04]  /*51c0*/  LDL.64 R14, [R1+0x4f8] ;  /* 0x0004f800010e7983 */ /* 0x000ee80000100a00 */
[----:B------:R-:W3:Y:S04]  /*51d0*/  LDL.64 R24, [R1+0x510] ;  /* 0x0005100001187983 */ /* 0x000ee80000100a00 */
[----:B0-----:R-:W3:Y:S01]  /*51e0*/  LDL.64 R26, [R1+0x4e0] ;  /* 0x0004e000011a7983 */ /* 0x001ee20000100a00 */
[----:B------:R-:W-:-:S02]  /*51f0*/  PRMT R20, RZ, 0x7610, R20 ;  /* 0x00007610ff147816 */ /* 0x000fc40000000014 */
[----:B------:R-:W-:Y:S01]  /*5200*/  PRMT R21, RZ, 0x7610, R21 ;  /* 0x00007610ff157816 */ /* 0x000fe20000000015 */
[----:B--2---:R0:W-:Y:S01]  /*5210*/  STL [R1+0x1d0], R8 ;  /* 0x0001d00801007387 */ /* 0x0041e20000100800 */
[----:B----4-:R-:W-:Y:S02]  /*5220*/  IADD3 R6, P2, R2, UR18, RZ ;  /* 0x0000001202067c10 */ /* 0x010fe4000ff5e0ff */
        /* <DEDUP_REMOVED lines=104> */
[----:B---3--:R-:W-:Y:S04]  /*58b0*/  STL [R1+0x138], R26 ;  /* 0x0001381a01007387 */ /* 0x008fe80000100800 */
[----:B------:R0:W-:Y:S04]  /*58c0*/  STL [R1+0x13c], R27 ;  /* 0x00013c1b01007387 */ /* 0x0001e80000100800 */
[----:B------:R-:W3:Y:S04]  /*58d0*/  LDL.64 R24, [R1+0x578] ;  /* 0x0005780001187983 */ /* 0x000ee80000100a00 */
[----:B------:R-:W3:Y:S04]  /*58e0*/  LDL.64 R20, [R1+0x590] ;  /* 0x0005900001147983 */ /* 0x000ee80000100a00 */
[----:B0-----:R-:W3:Y:S01]  /*58f0*/  LDL.64 R26, [R1+0x560] ;  /* 0x00056000011a7983 */ /* 0x001ee20000100a00 */
[----:B------:R-:W-:-:S02]  /*5900*/  ISETP.GT.AND P0, PT, R0, 0x15, PT ;  /* 0x000000150000780c */ /* 0x000fc40003f04270 */
[----:B------:R-:W-:Y:S02]  /*5910*/  PRMT R14, RZ, 0x7610, R14 ;  /* 0x00007610ff0e7816 */ /* 0x000fe4000000000e */
        /* <DEDUP_REMOVED lines=10> */
[----:B------:R0:W4:Y:S01]  /*59c0*/  @P0 LDG.E.U16 R14, [R8.64] ;  /* 0x0000001e080e0981 */ /* 0x000122000c1e1500 */
[----:B---3--:R-:W-:Y:S01]  /*59d0*/  IMAD.MOV.U32 R7, RZ, RZ, R27 ;  /* 0x000000ffff077224 */ /* 0x008fe200078e001b */
[----:B------:R-:W-:-:S04]  /*59e0*/  IADD3 R4, P2, R26, UR18, RZ ;  /* 0x000000121a047c10 */ /* 0x000fc8000ff5e0ff */
[----:B------:R-:W-:Y:S01]  /*59f0*/  IADD3.X R5, R7, UR19, RZ, P2, !PT ;  /* 0x0000001307057c10 */ /* 0x000fe200097fe4ff */
[----:B------:R-:W-:Y:S01]  /*5a00*/  IMAD.MOV.U32 R6, RZ, RZ, R26 ;  /* 0x000000ffff067224 */ /* 0x000fe200078e001a */
[----:B------:R-:W-:Y:S01]  /*5a10*/  IADD3 R6, P3, R24, UR18, RZ ;  /* 0x0000001218067c10 */ /* 0x000fe2000ff7e0ff */
[----:B------:R-:W3:Y:S01]  /*5a20*/  LDL.LU R26, [R1+0xa18] ;  /* 0x000a1800011a7983 */ /* 0x000ee20000300800 */
[----:B0-----:R-:W-:-:S04]  /*5a30*/  IADD3 R8, P2, R20, UR18, RZ ;  /* 0x0000001214087c10 */ /* 0x001fc8000ff5e0ff */
[----:B------:R-:W-:Y:S02]  /*5a40*/  IADD3.X R9, R21, UR19, RZ, P2, !PT ;  /* 0x0000001315097c10 */ /* 0x000fe400097fe4ff */
[----:B--2---:R-:W-:-:S06]  /*5a50*/  PRMT R23, RZ, 0x7610, R23 ;  /* 0x00007610ff177816 */ /* 0x004fcc0000000017 */
[----:B------:R0:W2:Y:S01]  /*5a60*/  @P0 LDG.E.U16 R23, [R4.64] ;  /* 0x0000001e04170981 */ /* 0x0000a2000c1e1500 */
[----:B------:R-:W-:Y:S01]  /*5a70*/  PRMT R22, RZ, 0x7610, R22 ;  /* 0x00007610ff167816 */ /* 0x000fe20000000016 */
[----:B0-----:R-:W-:-:S05]  /*5a80*/  IMAD.MOV.U32 R5, RZ, RZ, R25 ;  /* 0x000000ffff057224 */ /* 0x001fca00078e0019 */
[----:B------:R-:W-:-:S05]  /*5a90*/  IADD3.X R7, R5, UR19, RZ, P3, !PT ;  /* 0x0000001305077c10 */ /* 0x000fca0009ffe4ff */
[----:B------:R-:W2:Y:S01]  /*5aa0*/  @P0 LDG.E.U16 R22, [R6.64] ;  /* 0x0000001e06160981 */ /* 0x000ea2000c1e1500 */
[----:B------:R-:W-:-:S03]  /*5ab0*/  IMAD.MOV.U32 R4, RZ, RZ, R24 ;  /* 0x000000ffff047224 */ /* 0x000fc600078e0018 */
[----:B----4-:R-:W-:Y:S04]  /*5ac0*/  STL [R1+0x8c], R14 ;  /* 0x00008c0e01007387 */ /* 0x010fe80000100800 */
[----:B------:R0:W-:Y:S04]  /*5ad0*/  STL [R1+0x88], R15 ;  /* 0x0000880f01007387 */ /* 0x0001e80000100800 */
[----:B------:R-:W4:Y:S04]  /*5ae0*/  LDL.64 R24, [R1+0x598] ;  /* 0x0005980001187983 */ /* 0x000f280000100a00 */
[----:B0-----:R-:W4:Y:S04]  /*5af0*/  LDL.64 R14, [R1+0x580] ;  /* 0x00058000010e7983 */ /* 0x001f280000100a00 */
[----:B------:R-:W4:Y:S01]  /*5b00*/  LDL.LU.64 R20, [R1+0xa10] ;  /* 0x000a100001147983 */ /* 0x000f220000300a00 */
[----:B------:R-:W-:-:S02]  /*5b10*/  ISETP.GT.AND P1, PT, R0, 0x16, PT ;  /* 0x000000160000780c */ /* 0x000fc40003f24270 */
[----:B---3--:R-:W-:Y:S02]  /*5b20*/  PRMT R26, RZ, 0x7610, R26 ;  /* 0x00007610ff1a7816 */ /* 0x008fe4000000001a */
[----:B------:R-:W-:-:S04]  /*5b30*/  IADD3 R4, P3, R2, UR18, RZ ;  /* 0x0000001202047c10 */ /* 0x000fc8000ff7e0ff */
[----:B------:R-:W-:-:S05]  /*5b40*/  IADD3.X R5, R3, UR19, RZ, P3, !PT ;  /* 0x0000001303057c10 */ /* 0x000fca0009ffe4ff */
[----:B------:R0:W3:Y:S02]  /*5b50*/  @P1 LDG.E.U16 R26, [R8.64] ;  /* 0x0000001e081a1981 */ /* 0x0000e4000c1e1500 */
[----:B0-----:R-:W-:Y:S02]  /*5b60*/  PRMT R8, RZ, 0x7610, R8 ;  /* 0x00007610ff087816 */ /* 0x001fe40000000008 */
[----:B--2---:R-:W-:Y:S04]  /*5b70*/  STL [R1+0x80], R22 ;  /* 0x0000801601007387 */ /* 0x004fe80000100800 */
[----:B------:R0:W-:Y:S04]  /*5b80*/  STL [R1+0x84], R23 ;  /* 0x0000841701007387 */ /* 0x0001e80000100800 */
[----:B------:R-:W2:Y:S04]  /*5b90*/  LDL.64 R2, [R1+0x5a8] ;  /* 0x0005a80001027983 */ /* 0x000ea80000100a00 */
[----:B0-----:R-:W2:Y:S01]  /*5ba0*/  LDL.64 R22, [R1+0x5b0] ;  /* 0x0005b00001167983 */ /* 0x001ea20000100a00 */
[----:B----4-:R-:W-:-:S02]  /*5bb0*/  IADD3 R6, P0, R14, UR18, RZ ;  /* 0x000000120e067c10 */ /* 0x010fc4000ff1e0ff */
[----:B------:R-:W-:Y:S02]  /*5bc0*/  PRMT R21, RZ, 0x7610, R21 ;  /* 0x00007610ff157816 */ /* 0x000fe40000000015 */
[----:B------:R-:W-:Y:S02]  /*5bd0*/  PRMT R20, RZ, 0x7610, R20 ;  /* 0x00007610ff147816 */ /* 0x000fe40000000014 */
[----:B------:R-:W-:Y:S02]  /*5be0*/  IADD3.X R7, R15, UR19, RZ, P0, !PT ;  /* 0x000000130f077c10 */ /* 0x000fe400087fe4ff */
[----:B------:R0:W4:Y:S04]  /*5bf0*/  @P1 LDG.E.U16 R21, [R4.64] ;  /* 0x0000001e04151981 */ /* 0x000128000c1e1500 */
[----:B------:R2:W4:Y:S01]  /*5c00*/  @P1 LDG.E.U16 R20, [R6.64] ;  /* 0x0000001e06141981 */ /* 0x000522000c1e1500 */
[----:B0-----:R-:W-:-:S04]  /*5c10*/  IADD3 R4, P2, R24, UR18, RZ ;  /* 0x0000001218047c10 */ /* 0x001fc8000ff5e0ff */
[----:B------:R-:W-:-:S05]  /*5c20*/  IADD3.X R5, R25, UR19, RZ, P2, !PT ;  /* 0x0000001319057c10 */ /* 0x000fca00097fe4ff */
[----:B------:R0:W4:Y:S01]  /*5c30*/  @P1 LDG.E.U16 R8, [R4.64] ;  /* 0x0000001e04081981 */ /* 0x000122000c1e1500 */
[----:B------:R-:W-:Y:S02]  /*5c40*/  ISETP.GT.AND P0, PT, R0, 0x17, PT ;  /* 0x000000170000780c */ /* 0x000fe40003f04270 */
[----:B------:R-:W-:Y:S01]  /*5c50*/  PRMT R9, RZ, 0x7610, R9 ;  /* 0x00007610ff097816 */ /* 0x000fe20000000009 */
[----:B---3--:R1:W-:Y:S04]  /*5c60*/  STL [R1+0x7c], R26 ;  /* 0x00007c1a01007387 */ /* 0x0083e80000100800 */
[----:B0-----:R-:W-:Y:S01]  /*5c70*/  IMAD.MOV.U32 R5, RZ, RZ, R9 ;  /* 0x000000ffff057224 */ /* 0x001fe200078e0009 */
[----:B-1----:R-:W3:Y:S04]  /*5c80*/  LDL.64 R26, [R1+0x5a0] ;  /* 0x0005a000011a7983 */ /* 0x002ee80000100a00 */
[----:B------:R-:W3:Y:S04]  /*5c90*/  LDL.LU.64 R14, [R1+0xa08] ;  /* 0x000a0800010e7983 */ /* 0x000ee80000300a00 */
[----:B------:R-:W3:Y:S01]  /*5ca0*/  LDL.64 R24, [R1+0x5b8] ;  /* 0x0005b80001187983 */ /* 0x000ee20000100a00 */
[----:B------:R-:W-:-:S02]  /*5cb0*/  PRMT R17, RZ, 0x7610, R17 ;  /* 0x00007610ff117816 */ /* 0x000fc40000000011 */
[----:B--2---:R-:W-:-:S04]  /*5cc0*/  IADD3 R6, P2, R22, UR18, RZ ;  /* 0x0000001216067c10 */ /* 0x004fc8000ff5e0ff */
[----:B------:R-:W-:-:S05]  /*5cd0*/  IADD3.X R7, R23, UR19, RZ, P2, !PT ;  /* 0x0000001317077c10 */ /* 0x000fca00097fe4ff */
[----:B------:R-:W2:Y:S04]  /*5ce0*/  @P0 LDG.E.U16 R5, [R6.64] ;  /* 0x0000001e06050981 */ /* 0x000ea8000c1e1500 */
[----:B----4-:R-:W-:Y:S04]  /*5cf0*/  STL [R1+0x74], R20 ;  /* 0x0000741401007387 */ /* 0x010fe80000100800 */
[----:B------:R0:W-:Y:S04]  /*5d00*/  STL [R1+0x78], R21 ;  /* 0x0000781501007387 */ /* 0x0001e80000100800 */
[----:B0-----:R-:W4:Y:S04]  /*5d10*/  LDL.64 R20, [R1+0x5d0] ;  /* 0x0005d00001147983 */ /* 0x001f280000100a00 */
[----:B------:R0:W-:Y:S04]  /*5d20*/  STL [R1+0x70], R8 ;  /* 0x0000700801007387 */ /* 0x0001e80000100800 */
[----:B------:R-:W4:Y:S01]  /*5d30*/  LDL.64 R22, [R1+0x5c8] ;  /* 0x0005c80001167983 */ /* 0x000f220000100a00 */
[----:B0-----:R-:W-:-:S03]  /*5d40*/  IADD3 R8, P1, R2, UR18, RZ ;  /* 0x0000001202087c10 */ /* 0x001fc6000ff3e0ff */
[----:B------:R0:W-:Y:S02]  /*5d50*/  STL.S16 [R1+0x68], R9 ;  /* 0x0000680901007387 */ /* 0x0001e40000100600 */
[----:B0-----:R-:W-:Y:S02]  /*5d60*/  IADD3.X R9, R3, UR19, RZ, P1, !PT ;  /* 0x0000001303097c10 */ /* 0x001fe40008ffe4ff */
[----:B------:R-:W-:Y:S01]  /*5d70*/  PRMT R16, RZ, 0x7610, R16 ;  /* 0x00007610ff107816 */ /* 0x000fe20000000010 */
[----:B------:R-:W4:Y:S04]  /*5d80*/  LDL.LU.64 R2, [R1+0xa00] ;  /* 0x000a000001027983 */ /* 0x000f280000300a00 */
[----:B------:R0:W4:Y:S01]  /*5d90*/  @P0 LDG.E.U16 R17, [R8.64] ;  /* 0x0000001e08110981 */ /* 0x000122000c1e1500 */
[----:B---3--:R-:W-:Y:S01]  /*5da0*/  IADD3 R4, P2, R26, UR18, RZ ;  /* 0x000000121a047c10 */ /* 0x008fe2000ff5e0ff */
[----:B0-----:R-:W-:-:S02]  /*5db0*/  IMAD.MOV.U32 R9, RZ, RZ, R16 ;  /* 0x000000ffff097224 */ /* 0x001fc400078e0010 */
[----:B--2---:R0:W-:Y:S02]  /*5dc0*/  @P0 STL [R1+0x68], R5 ;  /* 0x0000680501000387 */ /* 0x0041e40000100800 */
[----:B0-----:R-:W-:Y:S02]  /*5dd0*/  IADD3.X R5, R27, UR19, RZ, P2, !PT ;  /* 0x000000131b057c10 */ /* 0x001fe400097fe4ff */
[----:B------:R-:W2:Y:S04]  /*5de0*/  LDL.LU.64 R26, [R1+0x9f8] ;  /* 0x0009f800011a7983 */ /* 0x000ea80000300a00 */
[----:B------:R0:W3:Y:S04]  /*5df0*/  @P0 LDG.E.U16 R9, [R4.64] ;  /* 0x0000001e04090981 */ /* 0x0000e8000c1e1500 */
[----:B------:R-:W-:Y:S04]  /*5e00*/  STL.S16 [R1+0x64], R16 ;  /* 0x0000641001007387 */ /* 0x000fe80000100600 */
[----:B----4-:R1:W-:Y:S04]  /*5e10*/  STL [R1+0x6c], R17 ;  /* 0x00006c1101007387 */ /* 0x0103e80000100800 */
[----:B-1----:R-:W4:Y:S01]  /*5e20*/  LDL.64 R16, [R1+0x5c0] ;  /* 0x0005c00001107983 */ /* 0x002f220000100a00 */
[----:B------:R-:W-:-:S02]  /*5e30*/  IADD3 R6, P3, R24, UR18, RZ ;  /* 0x0000001218067c10 */ /* 0x000fc4000ff7e0ff */
[----:B------:R-:W-:Y:S02]  /*5e40*/  ISETP.GT.AND P1, PT, R0, 0x18, PT ;  /* 0x000000180000780c */ /* 0x000fe40003f24270 */
[----:B------:R-:W-:Y:S02]  /*5e50*/  IADD3.X R7, R25, UR19, RZ, P3, !PT ;  /* 0x0000001319077c10 */ /* 0x000fe40009ffe4ff */
[----:B0-----:R-:W-:Y:S02]  /*5e60*/  IADD3 R4, P3, R22, UR18, RZ ;  /* 0x0000001216047c10 */ /* 0x001fe4000ff7e0ff */
[----:B------:R-:W-:Y:S02]  /*5e70*/  IADD3 R8, P2, R20, UR18, RZ ;  /* 0x0000001214087c10 */ /* 0x000fe4000ff5e0ff */
[----:B------:R-:W-:Y:S02]  /*5e80*/  PRMT R28, RZ, 0x7610, R28 ;  /* 0x00007610ff1c7816 */ /* 0x000fe4000000001c */
[----:B------:R-:W-:-:S02]  /*5e90*/  PRMT R18, RZ, 0x7610, R18 ;  /* 0x00007610ff127816 */ /* 0x000fc40000000012 */
[----:B------:R-:W-:Y:S02]  /*5ea0*/  PRMT R19, RZ, 0x7610, R19 ;  /* 0x00007610ff137816 */ /* 0x000fe40000000013 */
[----:B------:R-:W-:Y:S01]  /*5eb0*/  IADD3.X R5, R23, UR19, RZ, P3, !PT ;  /* 0x0000001317057c10 */ /* 0x000fe20009ffe4ff */
[----:B------:R4:W2:Y:S04]  /*5ec0*/  @P0 LDG.E.U16 R28, [R6.64] ;  /* 0x0000001e061c0981 */ /* 0x0008a8000c1e1500 */
[----:B------:R0:W2:Y:S04]  /*5ed0*/  @P1 LDG.E.U16 R18, [R4.64] ;  /* 0x0000001e04121981 */ /* 0x0000a8000c1e1500 */
[----:B---3--:R1:W-:Y:S04]  /*5ee0*/  @P0 STL [R1+0x64], R9 ;  /* 0x0000640901000387 */ /* 0x0083e80000100800 */
[----:B------:R-:W3:Y:S01]  /*5ef0*/  LDL.64 R24, [R1+0x5d8] ;  /* 0x0005d80001187983 */ /* 0x000ee20000100a00 */
[----:B-1----:R-:W-:-:S03]  /*5f00*/  IADD3.X R9, R21, UR19, RZ, P2, !PT ;  /* 0x0000001315097c10 */ /* 0x002fc600097fe4ff */
[----:B------:R-:W3:Y:S04]  /*5f10*/  LDL.64 R20, [R1+0x5f0] ;  /* 0x0005f00001147983 */ /* 0x000ee80000100a00 */
[----:B------:R1:W3:Y:S02]  /*5f20*/  @P1 LDG.E.U16 R19, [R8.64] ;  /* 0x0000001e08131981 */ /* 0x0002e4000c1e1500 */
[----:B-1----:R-:W-:-:S05]  /*5f30*/  PRMT R9, RZ, 0x7610, R9 ;  /* 0x00007610ff097816 */ /* 0x002fca0000000009 */
[----:B0-----:R-:W-:Y:S01]  /*5f40*/  IMAD.MOV.U32 R5, RZ, RZ, R9 ;  /* 0x000000ffff057224 */ /* 0x001fe200078e0009 */
[----:B----4-:R-:W-:-:S04]  /*5f50*/  IADD3 R6, P2, R16, UR18, RZ ;  /* 0x0000001210067c10 */ /* 0x010fc8000ff5e0ff */
[----:B------:R-:W-:-:S05]  /*5f60*/  IADD3.X R7, R17, UR19, RZ, P2, !PT ;  /* 0x0000001311077c10 */ /* 0x000fca00097fe4ff */
[----:B------:R-:W4:Y:S04]  /*5f70*/  @P1 LDG.E.U16 R5, [R6.64] ;  /* 0x0000001e06051981 */ /* 0x000f28000c1e1500 */
[----:B--2---:R-:W-:Y:S04]  /*5f80*/  STL [R1+0x96c], R28 ;  /* 0x00096c1c01007387 */ /* 0x004fe80000100800 */
[----:B------:R-:W2:Y:S04]  /*5f90*/  LDL.64 R22, [R1+0x5e8] ;  /* 0x0005e80001167983 */ /* 0x000ea80000100a00 */
[----:B------:R-:W-:Y:S04]  /*5fa0*/  STL [R1+0x58], R18 ;  /* 0x0000581201007387 */ /* 0x000fe80000100800 */
[----:B---3--:R0:W-:Y:S01]  /*5fb0*/  STL [R1+0x5c], R19 ;  /* 0x00005c1301007387 */ /* 0x0081e20000100800 */
[----:B------:R-:W-:-:S02]  /*5fc0*/  IADD3 R8, P3, R24, UR18, RZ ;  /* 0x0000001218087c10 */ /* 0x000fc4000ff7e0ff */
[----:B------:R-:W-:Y:S01]  /*5fd0*/  IADD3 R4, P2, R20, UR18, RZ ;  /* 0x0000001214047c10 */ /* 0x000fe2000ff5e0ff */
[----:B------:R-:W3:Y:S04]  /*5fe0*/  LDL.64 R16, [R1+0x5f8] ;  /* 0x0005f80001107983 */ /* 0x000ee80000100a00 */
[----:B0-----:R-:W3:Y:S04]  /*5ff0*/  LDL.64 R18, [R1+0x5e0] ;  /* 0x0005e00001127983 */ /* 0x001ee80000100a00 */
[----:B------:R0:W-:Y:S02]  /*6000*/  STL.S16 [R1+0x54], R9 ;  /* 0x0000540901007387 */ /* 0x0001e40000100600 */
[----:B0-----:R-:W-:-:S02]  /*6010*/  IADD3.X R9, R25, UR19, RZ, P3, !PT ;  /* 0x0000001319097c10 */ /* 0x001fc40009ffe4ff */
[----:B------:R-:W3:Y:S04]  /*6020*/  LDL.LU.64 R24, [R1+0x9f0] ;  /* 0x0009f00001187983 */ /* 0x000ee80000300a00 */
[----:B----4-:R0:W-:Y:S02]  /*6030*/  @P1 STL [R1+0x54], R5 ;  /* 0x0000540501001387 */ /* 0x0101e40000100800 */
[----:B0-----:R-:W-:Y:S02]  /*6040*/  IADD3.X R5, R21, UR19, RZ, P2, !PT ;  /* 0x0000001315057c10 */ /* 0x001fe400097fe4ff */
[----:B------:R-:W4:Y:S01]  /*6050*/  LDL.64 R20, [R1+0x610] ;  /* 0x0006100001147983 */ /* 0x000f220000100a00 */
[----:B------:R-:W-:Y:S02]  /*6060*/  ISETP.GT.AND P0, PT, R0, 0x19, PT ;  /* 0x000000190000780c */ /* 0x000fe40003f04270 */
[----:B------:R-:W-:-:S02]  /*6070*/  PRMT R15, RZ, 0x7610, R15 ;  /* 0x00007610ff0f7816 */ /* 0x000fc4000000000f */
[----:B------:R-:W-:-:S04]  /*6080*/  PRMT R13, RZ, 0x7610, R13 ;  /* 0x00007610ff0d7816 */ /* 0x000fc8000000000d */
[----:B------:R0:W4:Y:S01]  /*6090*/  @P1 LDG.E.U16 R15, [R8.64] ;  /* 0x0000001e080f1981 */ /* 0x000122000c1e1500 */
[----:B--2---:R-:W-:-:S04]  /*60a0*/  IADD3 R6, P1, R22, UR18, RZ ;  /* 0x0000001216067c10 */ /* 0x004fc8000ff3e0ff */
[----:B------:R3:W2:Y:S01]  /*60b0*/  @P0 LDG.E.U16 R13, [R4.64] ;  /* 0x0000001e040d0981 */ /* 0x0006a2000c1e1500 */
[----:B------:R-:W-:-:S03]  /*60c0*/  IADD3.X R7, R23, UR19, RZ, P1, !PT ;  /* 0x0000001317077c10 */ /* 0x000fc60008ffe4ff */
[----:B------:R-:W2:Y:S01]  /*60d0*/  LDL.LU.64 R22, [R1+0x9e8] ;  /* 0x0009e80001167983 */ /* 0x000ea20000300a00 */
[----:B0-----:R-:W-:Y:S02]  /*60e0*/  PRMT R8, RZ, 0x7610, R8 ;  /* 0x00007610ff087816 */ /* 0x001fe40000000008 */
[----:B------:R-:W-:-:S06]  /*60f0*/  PRMT R9, RZ, 0x7610, R9 ;  /* 0x00007610ff097816 */ /* 0x000fcc0000000009 */
[----:B------:R0:W2:Y:S01]  /*6100*/  @P0 LDG.E.U16 R9, [R6.64] ;  /* 0x0000001e06090981 */ /* 0x0000a2000c1e1500 */
[----:B------:R-:W-:Y:S02]  /*6110*/  PRMT R10, RZ, 0x7610, R10 ;  /* 0x00007610ff0a7816 */ /* 0x000fe4000000000a */
[----:B------:R-:W-:Y:S02]  /*6120*/  PRMT R11, RZ, 0x7610, R11 ;  /* 0x00007610ff0b7816 */ /* 0x000fe4000000000b */
[----:B---3--:R-:W-:-:S04]  /*6130*/  IADD3 R4, P2, R18, UR18, RZ ;  /* 0x0000001212047c10 */ /* 0x008fc8000ff5e0ff */
[----:B------:R-:W-:Y:S02]  /*6140*/  IADD3.X R5, R19, UR19, RZ, P2, !PT ;  /* 0x0000001313057c10 */ /* 0x000fe400097fe4ff */
[----:B------:R-:W3:Y:S04]  /*6150*/  LDL.64 R18, [R1+0x608] ;  /* 0x0006080001127983 */ /* 0x000ee80000100a00 */
[----:B------:R4:W2:Y:S01]  /*6160*/  @P0 LDG.E.U16 R8, [R4.64] ;  /* 0x0000001e04080981 */ /* 0x0008a2000c1e1500 */
[----:B0-----:R-:W-:Y:S02]  /*6170*/  IADD3 R6, P1, R16, UR18, RZ ;  /* 0x0000001210067c10 */ /* 0x001fe4000ff3e0ff */
[----:B------:R-:W-:Y:S02]  /*6180*/  ISETP.GT.AND P2, PT, R0, 0x1a, PT ;  /* 0x0000001a0000780c */ /* 0x000fe40003f44270 */
[----:B------:R-:W-:-:S05]  /*6190*/  IADD3.X R7, R17, UR19, RZ, P1, !PT ;  /* 0x0000001311077c10 */ /* 0x000fca0008ffe4ff */
[----:B------:R-:W2:Y:S01]  /*61a0*/  @P0 LDG.E.U16 R11, [R6.64] ;  /* 0x0000001e060b0981 */ /* 0x000ea2000c1e1500 */
[----:B----4-:R-:W-:-:S04]  /*61b0*/  IADD3 R4, P1, R20, UR18, RZ ;  /* 0x0000001214047c10 */ /* 0x010fc8000ff3e0ff */
[----:B------:R-:W-:-:S05]  /*61c0*/  IADD3.X R5, R21, UR19, RZ, P1, !PT ;  /* 0x0000001315057c10 */ /* 0x000fca0008ffe4ff */
[----:B------:R3:W4:Y:S01]  /*61d0*/  @P2 LDG.E.U16 R10, [R4.64] ;  /* 0x0000001e040a2981 */ /* 0x000722000c1e1500 */
[----:B------:R-:W-:Y:S02]  /*61e0*/  PRMT R12, RZ, 0x7610, R12 ;  /* 0x00007610ff0c7816 */ /* 0x000fe4000000000c */
[----:B---3--:R-:W-:Y:S01]  /*61f0*/  IADD3 R4, P0, R18, UR18, RZ ;  /* 0x0000001212047c10 */ /* 0x008fe2000ff1e0ff */
[----:B--2---:R-:W-:Y:S03]  /*6200*/  STL [R1+0x28], R8 ;  /* 0x0000280801007387 */ /* 0x004fe60000100800 */
[----:B------:R-:W-:Y:S01]  /*6210*/  IADD3.X R5, R19, UR19, RZ, P0, !PT ;  /* 0x0000001313057c10 */ /* 0x000fe200087fe4ff */
[----:B------:R0:W-:Y:S04]  /*6220*/  STL [R1+0x24], R9 ;  /* 0x0000240901007387 */ /* 0x0001e80000100800 */
[----:B------:R-:W2:Y:S04]  /*6230*/  @P2 LDG.E.U16 R12, [R4.64] ;  /* 0x0000001e040c2981 */ /* 0x000ea8000c1e1500 */
[----:B------:R-:W3:Y:S04]  /*6240*/  LDL.64 R16, [R1+0x618] ;  /* 0x0006180001107983 */ /* 0x000ee80000100a00 */
[----:B0-----:R-:W3:Y:S04]  /*6250*/  LDL.64 R8, [R1+0x600] ;  /* 0x0006000001087983 */ /* 0x001ee80000100a00 */
[----:B------:R-:W3:Y:S04]  /*6260*/  LDL.LU.64 R20, [R1+0x9e0] ;  /* 0x0009e00001147983 */ /* 0x000ee80000300a00 */
[----:B----4-:R-:W-:Y:S04]  /*6270*/  STL [R1+0x1c], R10 ;  /* 0x00001c0a01007387 */ /* 0x010fe80000100800 */
[----:B------:R0:W-:Y:S04]  /*6280*/  STL [R1+0x20], R11 ;  /* 0x0000200b01007387 */ /* 0x0001e80000100800 */
[----:B0-----:R-:W4:Y:S01]  /*6290*/  LDL.64 R10, [R1+0x630] ;  /* 0x00063000010a7983 */ /* 0x001f220000100a00 */
[----:B------:R-:W-:-:S03]  /*62a0*/  PRMT R7, RZ, 0x7610, R7 ;  /* 0x00007610ff077816 */ /* 0x000fc60000000007 */
[----:B------:R-:W-:Y:S04]  /*62b0*/  STL [R1+0x50], R15 ;  /* 0x0000500f01007387 */ /* 0x000fe80000100800 */
[----:B------:R-:W4:Y:S04]  /*62c0*/  LDL.LU.64 R18, [R1+0x9d8] ;  /* 0x0009d80001127983 */ /* 0x000f280000300a00 */
[----:B------:R-:W-:Y:S01]  /*62d0*/  STL [R1+0x2c], R13 ;  /* 0x00002c0d01007387 */ /* 0x000fe20000100800 */
[----:B------:R-:W-:Y:S02]  /*62e0*/  PRMT R6, RZ, 0x7610, R6 ;  /* 0x00007610ff067816 */ /* 0x000fe40000000006 */
[----:B------:R-:W-:-:S02]  /*62f0*/  ISETP.GT.AND P1, PT, R0, 0x1b, PT ;  /* 0x0000001b0000780c */ /* 0x000fc40003f24270 */
[----:B------:R-:W-:Y:S01]  /*6300*/  PRMT R14, RZ, 0x7610, R14 ;  /* 0x00007610ff0e7816 */ /* 0x000fe2000000000e */
[----:B--2---:R0:W-:Y:S01]  /*6310*/  STL [R1+0x18], R12 ;  /* 0x0000180c01007387 */ /* 0x0041e20000100800 */
[----:B---3--:R-:W-:-:S03]  /*6320*/  IADD3 R4, P0, R8, UR18, RZ ;  /* 0x0000001208047c10 */ /* 0x008fc6000ff1e0ff */
[----:B0-----:R-:W2:Y:S01]  /*6330*/  LDL.64 R12, [R1+0x628] ;  /* 0x00062800010c7983 */ /* 0x001ea20000100a00 */
[----:B------:R-:W-:-:S03]  /*6340*/  IADD3.X R5, R9, UR19, RZ, P0, !PT ;  /* 0x0000001309057c10 */ /* 0x000fc600087fe4ff */
[----:B------:R-:W3:Y:S04]  /*6350*/  LDL.64 R8, [R1+0x620] ;  /* 0x0006200001087983 */ /* 0x000ee80000100a00 */
[----:B------:R0:W3:Y:S02]  /*6360*/  @P2 LDG.E.U16 R7, [R4.64] ;  /* 0x0000001e04072981 */ /* 0x0000e4000c1e1500 */
[----:B0-----:R-:W-:-:S04]  /*6370*/  IADD3 R4, P0, R16, UR18, RZ ;  /* 0x0000001210047c10 */ /* 0x001fc8000ff1e0ff */
[----:B------:R-:W-:Y:S02]  /*6380*/  IADD3.X R5, R17, UR19, RZ, P0, !PT ;  /* 0x0000001311057c10 */ /* 0x000fe400087fe4ff */
[----:B------:R-:W-:Y:S01]  /*6390*/  PRMT R2, RZ, 0x7610, R2 ;  /* 0x00007610ff027816 */ /* 0x000fe20000000002 */
[----:B------:R-:W3:Y:S04]  /*63a0*/  LDL.LU.64 R16, [R1+0x9d0] ;  /* 0x0009d00001107983 */ /* 0x000ee80000300a00 */
[----:B------:R4:W3:Y:S02]  /*63b0*/  @P2 LDG.E.U16 R6, [R4.64] ;  /* 0x0000001e04062981 */ /* 0x0008e4000c1e1500 */
[----:B----4-:R-:W-:-:S04]  /*63c0*/  IADD3 R4, P0, R10, UR18, RZ ;  /* 0x000000120a047c10 */ /* 0x010fc8000ff1e0ff */
[----:B------:R-:W-:-:S05]  /*63d0*/  IADD3.X R5, R11, UR19, RZ, P0, !PT ;  /* 0x000000130b057c10 */ /* 0x000fca00087fe4ff */
[----:B------:R2:W4:Y:S01]  /*63e0*/  @P1 LDG.E.U16 R14, [R4.64] ;  /* 0x0000001e040e1981 */ /* 0x000522000c1e1500 */
[----:B------:R-:W-:Y:S02]  /*63f0*/  PRMT R28, RZ, 0x7610, R28 ;  /* 0x00007610ff1c7816 */ /* 0x000fe4000000001c */
[----:B--2---:R-:W-:-:S04]  /*6400*/  IADD3 R4, P0, R12, UR18, RZ ;  /* 0x000000120c047c10 */ /* 0x004fc8000ff1e0ff */
[----:B------:R-:W-:-:S05]  /*6410*/  IADD3.X R5, R13, UR19, RZ, P0, !PT ;  /* 0x000000130d057c10 */ /* 0x000fca00087fe4ff */
[----:B------:R3:W2:Y:S02]  /*6420*/  @P1 LDG.E.U16 R2, [R4.64] ;  /* 0x0000001e04021981 */ /* 0x0006a4000c1e1500 */
[----:B---3--:R-:W-:-:S04]  /*6430*/  IADD3 R4, P0, R8, UR18, RZ ;  /* 0x0000001208047c10 */ /* 0x008fc8000ff1e0ff */
[----:B------:R-:W-:-:S05]  /*6440*/  IADD3.X R5, R9, UR19, RZ, P0, !PT ;  /* 0x0000001309057c10 */ /* 0x000fca00087fe4ff */
[----:B------:R-:W3:Y:S04]  /*6450*/  @P1 LDG.E.U16 R28, [R4.64] ;  /* 0x0000001e041c1981 */ /* 0x000ee8000c1e1500 */
[----:B------:R-:W-:Y:S04]  /*6460*/  STL [R1+0x10], R6 ;  /* 0x0000100601007387 */ /* 0x000fe80000100800 */
[----:B------:R0:W-:Y:S04]  /*6470*/  STL [R1+0x14], R7 ;  /* 0x0000140701007387 */ /* 0x0001e80000100800 */
[----:B0-----:R-:W3:Y:S04]  /*6480*/  LDL.64 R6, [R1+0x638] ;  /* 0x0006380001067983 */ /* 0x001ee80000100a00 */
[----:B------:R-:W3:Y:S04]  /*6490*/  LDL.LU.64 R10, [R1+0x9c8] ;  /* 0x0009c800010a7983 */ /* 0x000ee80000300a00 */
[----:B----4-:R0:W-:Y:S04]  /*64a0*/  STL [R1+0x4], R14 ;  /* 0x0000040e01007387 */ /* 0x0101e80000100800 */
[----:B0-----:R-:W4:Y:S04]  /*64b0*/  LDL.64 R14, [R1+0x650] ;  /* 0x00065000010e7983 */ /* 0x001f280000100a00 */
[----:B------:R-:W4:Y:S01]  /*64c0*/  LDL.LU.64 R12, [R1+0x9c0] ;  /* 0x0009c000010c7983 */ /* 0x000f220000300a00 */
[----:B------:R-:W-:-:S03]  /*64d0*/  PRMT R26, RZ, 0x7610, R26 ;  /* 0x00007610ff1a7816 */ /* 0x000fc6000000001a */
[----:B--2---:R-:W-:Y:S04]  /*64e0*/  STL [R1+0x8], R2 ;  /* 0x0000080201007387 */ /* 0x004fe80000100800 */
[----:B------:R-:W2:Y:S04]  /*64f0*/  LDL.64 R8, [R1+0x648] ;  /* 0x0006480001087983 */ /* 0x000ea80000100a00 */
[----:B---3--:R0:W-:Y:S02]  /*6500*/  STL [R1+0x9b8], R28 ;  /* 0x0009b81c01007387 */ /* 0x0081e40000100800 */
[----:B0-----:R-:W-:-:S02]  /*6510*/  PRMT R28, RZ, 0x7610, R28 ;  /* 0x00007610ff1c7816 */ /* 0x001fc4000000001c */
[----:B------:R-:W-:-:S04]  /*6520*/  IADD3 R4, P0, R6, UR18, RZ ;  /* 0x0000001206047c10 */ /* 0x000fc8000ff1e0ff */
[----:B------:R-:W-:Y:S02]  /*6530*/  IADD3.X R5, R7, UR19, RZ, P0, !PT ;  /* 0x0000001307057c10 */ /* 0x000fe400087fe4ff */
[----:B------:R-:W3:Y:S04]  /*6540*/  LDL.64 R6, [R1+0x640] ;  /* 0x0006400001067983 */ /* 0x000ee80000100a00 */
[----:B------:R4:W3:Y:S01]  /*6550*/  @P1 LDG.E.U16 R28, [R4.64] ;  /* 0x0000001e041c1981 */ /* 0x0008e2000c1e1500 */
[----:B------:R-:W-:Y:S02]  /*6560*/  ISETP.GT.AND P1, PT, R0, 0x1c, PT ;  /* 0x0000001c0000780c */ /* 0x000fe40003f24270 */
[----:B----4-:R-:W-:-:S04]  /*6570*/  IADD3 R4, P0, R14, UR18, RZ ;  /* 0x000000120e047c10 */ /* 0x010fc8000ff1e0ff */
[----:B------:R-:W-:Y:S02]  /*6580*/  IADD3.X R5, R15, UR19, RZ, P0, !PT ;  /* 0x000000130f057c10 */ /* 0x000fe400087fe4ff */
[----:B------:R-:W4:Y:S05]  /*6590*/  LDL.64 R14, [R1+0x658] ;  /* 0x00065800010e7983 */ /* 0x000f2a0000100a00 */
[----:B------:R2:W3:Y:S01]  /*65a0*/  @P1 LDG.E.U16 R26, [R4.64] ;  /* 0x0000001e041a1981 */ /* 0x0004e2000c1e1500 */
[----:B------:R-:W-:Y:S02]  /*65b0*/  PRMT R27, RZ, 0x7610, R27 ;  /* 0x00007610ff1b7816 */ /* 0x000fe4000000001b */
[----:B--2---:R-:W-:-:S04]  /*65c0*/  IADD3 R4, P0, R8, UR18, RZ ;  /* 0x0000001208047c10 */ /* 0x004fc8000ff1e0ff */
[----:B------:R-:W-:-:S05]  /*65d0*/  IADD3.X R5, R9, UR19, RZ, P0, !PT ;  /* 0x0000001309057c10 */ /* 0x000fca00087fe4ff */
[----:B------:R0:W2:Y:S04]  /*65e0*/  @P1 LDG.E.U16 R27, [R4.64] ;  /* 0x0000001e041b1981 */ /* 0x0000a8000c1e1500 */
[----:B---3--:R-:W-:Y:S04]  /*65f0*/  STL [R1+0x99c], R26 ;  /* 0x00099c1a01007387 */ /* 0x008fe80000100800 */
[----:B------:R-:W3:Y:S01]  /*6600*/  LDL.64 R8, [R1+0x670] ;  /* 0x0006700001087983 */ /* 0x000ee20000100a00 */
[----:B0-----:R-:W-:Y:S02]  /*6610*/  IADD3 R4, P0, R6, UR18, RZ ;  /* 0x0000001206047c10 */ /* 0x001fe4000ff1e0ff */
[----:B------:R-:W-:-:S02]  /*6620*/  PRMT R29, RZ, 0x7610, R29 ;  /* 0x00007610ff1d7816 */ /* 0x000fc4000000001d */
[----:B------:R-:W-:-:S05]  /*6630*/  IADD3.X R5, R7, UR19, RZ, P0, !PT ;  /* 0x0000001307057c10 */ /* 0x000fca00087fe4ff */
[----:B------:R4:W3:Y:S01]  /*6640*/  @P1 LDG.E.U16 R29, [R4.64] ;  /* 0x0000001e041d1981 */ /* 0x0008e2000c1e1500 */
[----:B------:R-:W-:Y:S02]  /*6650*/  PRMT R25, RZ, 0x7610, R25 ;  /* 0x00007610ff197816 */ /* 0x000fe40000000019 */
[----:B----4-:R-:W-:-:S04]  /*6660*/  IADD3 R4, P0, R14, UR18, RZ ;  /* 0x000000120e047c10 */ /* 0x010fc8000ff1e0ff */
[----:B------:R-:W-:-:S05]  /*6670*/  IADD3.X R5, R15, UR19, RZ, P0, !PT ;  /* 0x000000130f057c10 */ /* 0x000fca00087fe4ff */
[----:B------:R3:W4:Y:S01]  /*6680*/  @P1 LDG.E.U16 R25, [R4.64] ;  /* 0x0000001e04191981 */ /* 0x000722000c1e1500 */
[----:B------:R-:W-:Y:S02]  /*6690*/  ISETP.GT.AND P1, PT, R0, 0x1d, PT ;  /* 0x0000001d0000780c */ /* 0x000fe40003f24270 */
[----:B------:R-:W-:Y:S01]  /*66a0*/  PRMT R22, RZ, 0x7610, R22 ;  /* 0x00007610ff167816 */ /* 0x000fe20000000016 */
[----:B--2---:R0:W-:Y:S04]  /*66b0*/  STL [R1+0x9a0], R27 ;  /* 0x0009a01b01007387 */ /* 0x0041e80000100800 */
[----:B------:R-:W2:Y:S01]  /*66c0*/  LDL.64 R6, [R1+0x668] ;  /* 0x0006680001067983 */ /* 0x000ea20000100a00 */
[----:B---3--:R-:W-:-:S04]  /*66d0*/  IADD3 R4, P0, R8, UR18, RZ ;  /* 0x0000001208047c10 */ /* 0x008fc8000ff1e0ff */
[----:B------:R-:W-:-:S05]  /*66e0*/  IADD3.X R5, R9, UR19, RZ, P0, !PT ;  /* 0x0000001309057c10 */ /* 0x000fca00087fe4ff */
[----:B------:R2:W3:Y:S04]  /*66f0*/  @P1 LDG.E.U16 R22, [R4.64] ;  /* 0x0000001e04161981 */ /* 0x0004e8000c1e1500 */
[----:B------:R-:W-:Y:S04]  /*6700*/  STL [R1+0x9a4], R29 ;  /* 0x0009a41d01007387 */ /* 0x000fe80000100800 */
[----:B0-----:R-:W3:Y:S04]  /*6710*/  LDL.64 R26, [R1+0x660] ;  /* 0x00066000011a7983 */ /* 0x001ee80000100a00 */
[----:B----4-:R-:W-:Y:S04]  /*6720*/  STL [R1+0x9a8], R25 ;  /* 0x0009a81901007387 */ /* 0x010fe80000100800 */
[----:B------:R-:W4:Y:S04]  /*6730*/  LDL.64 R14, [R1+0x678] ;  /* 0x00067800010e7983 */ /* 0x000f280000100a00 */
[----:B------:R-:W-:Y:S01]  /*6740*/  STL [R1], R28 ;  /* 0x0000001c01007387 */ /* 0x000fe20000100800 */
[----:B--2---:R-:W-:-:S04]  /*6750*/  IADD3 R4, P0, R6, UR18, RZ ;  /* 0x0000001206047c10 */ /* 0x004fc8000ff1e0ff */
[----:B------:R-:W-:Y:S01]  /*6760*/  IADD3.X R5, R7, UR19, RZ, P0, !PT ;  /* 0x0000001307057c10 */ /* 0x000fe200087fe4ff */
[----:B---3--:R-:W-:Y:S04]  /*6770*/  STL [R1+0x998], R22 ;  /* 0x0009981601007387 */ /* 0x008fe80000100800 */
[----:B------:R-:W2:Y:S01]  /*6780*/  LDL.64 R6, [R1+0x690] ;  /* 0x0006900001067983 */ /* 0x000ea20000100a00 */
[----:B------:R-:W-:Y:S02]  /*6790*/  PRMT R23, RZ, 0x7610, R23 ;  /* 0x00007610ff177816 */ /* 0x000fe40000000017 */
[----:B------:R-:W-:Y:S01]  /*67a0*/  PRMT R24, RZ, 0x7610, R24 ;  /* 0x00007610ff187816 */ /* 0x000fe20000000018 */
[----:B------:R-:W3:Y:S04]  /*67b0*/  LDL.64 R8, [R1+0x688] ;  /* 0x0006880001087983 */ /* 0x000ee80000100a00 */
[----:B------:R0:W3:Y:S02]  /*67c0*/  @P1 LDG.E.U16 R23, [R4.64] ;  /* 0x0000001e04171981 */ /* 0x0000e4000c1e1500 */
[----:B0-----:R-:W-:-:S04]  /*67d0*/  IADD3 R4, P0, R26, UR18, RZ ;  /* 0x000000121a047c10 */ /* 0x001fc8000ff1e0ff */
[----:B------:R-:W-:-:S05]  /*67e0*/  IADD3.X R5, R27, UR19, RZ, P0, !PT ;  /* 0x000000131b057c10 */ /* 0x000fca00087fe4ff */
[----:B------:R4:W3:Y:S01]  /*67f0*/  @P1 LDG.E.U16 R24, [R4.64] ;  /* 0x0000001e04181981 */ /* 0x0008e2000c1e1500 */
[----:B------:R-:W-:Y:S02]  /*6800*/  PRMT R21, RZ, 0x7610, R21 ;  /* 0x00007610ff157816 */ /* 0x000fe40000000015 */
[----:B----4-:R-:W-:-:S04]  /*6810*/  IADD3 R4, P0, R14, UR18, RZ ;  /* 0x000000120e047c10 */ /* 0x010fc8000ff1e0ff */
[----:B------:R-:W-:-:S05]  /*6820*/  IADD3.X R5, R15, UR19, RZ, P0, !PT ;  /* 0x000000130f057c10 */ /* 0x000fca00087fe4ff */
[----:B------:R2:W4:Y:S01]  /*6830*/  @P1 LDG.E.U16 R21, [R4.64] ;  /* 0x0000001e04151981 */ /* 0x000522000c1e1500 */
[----:B------:R-:W-:Y:S02]  /*6840*/  ISETP.GT.AND P1, PT, R0, 0x1e, PT ;  /* 0x0000001e0000780c */ /* 0x000fe40003f24270 */
[----:B------:R-:W-:Y:S02]  /*6850*/  PRMT R18, RZ, 0x7610, R18 ;  /* 0x00007610ff127816 */ /* 0x000fe40000000012 */
[----:B--2---:R-:W-:-:S04]  /*6860*/  IADD3 R4, P0, R6, UR18, RZ ;  /* 0x0000001206047c10 */ /* 0x004fc8000ff1e0ff */
[----:B------:R-:W-:-:S05]  /*6870*/  IADD3.X R5, R7, UR19, RZ, P0, !PT ;  /* 0x0000001307057c10 */ /* 0x000fca00087fe4ff */
[----:B------:R0:W2:Y:S04]  /*6880*/  @P1 LDG.E.U16 R18, [R4.64] ;  /* 0x0000001e04121981 */ /* 0x0000a8000c1e1500 */
[----:B---3--:R-:W-:Y:S04]  /*6890*/  STL [R1+0x9ac], R23 ;  /* 0x0009ac1701007387 */ /* 0x008fe80000100800 */
[----:B------:R1:W-:Y:S04]  /*68a0*/  STL [R1+0x9b0], R24 ;  /* 0x0009b01801007387 */ /* 0x0003e80000100800 */
[----:B------:R-:W3:Y:S04]  /*68b0*/  LDL.64 R26, [R1+0x680] ;  /* 0x00068000011a7983 */ /* 0x000ee80000100a00 */
[----:B----4-:R-:W-:Y:S04]  /*68c0*/  STL [R1+0x9b4], R21 ;  /* 0x0009b41501007387 */ /* 0x010fe80000100800 */
[----:B-1----:R-:W4:Y:S04]  /*68d0*/  LDL.64 R24, [R1+0x698] ;  /* 0x0006980001187983 */ /* 0x002f280000100a00 */
[----:B------:R-:W4:Y:S01]  /*68e0*/  LDL.64 R6, [R1+0x6b0] ;  /* 0x0006b00001067983 */ /* 0x000f220000100a00 */
[----:B0-----:R-:W-:-:S04]  /*68f0*/  IADD3 R4, P0, R8, UR18, RZ ;  /* 0x0000001208047c10 */ /* 0x001fc8000ff1e0ff */
[----:B------:R-:W-:Y:S01]  /*6900*/  IADD3.X R5, R9, UR19, RZ, P0, !PT ;  /* 0x0000001309057c10 */ /* 0x000fe200087fe4ff */
[----:B--2---:R-:W-:Y:S04]  /*6910*/  STL [R1+0x970], R18 ;  /* 0x0009701201007387 */ /* 0x004fe80000100800 */
[----:B------:R-:W2:Y:S04]  /*6920*/  LDL.64 R22, [R1+0x6a8] ;  /* 0x0006a80001167983 */ /* 0x000ea80000100a00 */
[----:B------:R-:W2:Y:S04]  /*6930*/  LDL.64 R14, [R1+0x6a0] ;  /* 0x0006a000010e7983 */ /* 0x000ea80000100a00 */
[----:B------:R-:W2:Y:S01]  /*6940*/  LDL.64 R8, [R1+0x6b8] ;  /* 0x0006b80001087983 */ /* 0x000ea20000100a00 */
[----:B------:R-:W-:-:S02]  /*6950*/  PRMT R19, RZ, 0x7610, R19 ;  /* 0x00007610ff137816 */ /* 0x000fc40000000013 */
[----:B------:R-:W-:-:S04]  /*6960*/  PRMT R20, RZ, 0x7610, R20 ;  /* 0x00007610ff147816 */ /* 0x000fc80000000014 */
[----:B------:R3:W2:Y:S02]  /*6970*/  @P1 LDG.E.U16 R19, [R4.64] ;  /* 0x0000001e04131981 */ /* 0x0006a4000c1e1500 */
[----:B---3--:R-:W-:-:S04]  /*6980*/  IADD3 R4, P0, R26, UR18, RZ ;  /* 0x000000121a047c10 */ /* 0x008fc8000ff1e0ff */
        /* <DEDUP_REMOVED lines=8> */
[----:B0-----:R-:W-:-:S04]  /*6a10*/  IADD3 R4, P0, R6, UR18, RZ ;  /* 0x0000001206047c10 */ /* 0x001fc8000ff1e0ff */
[----:B------:R-:W-:-:S05]  /*6a20*/  IADD3.X R5, R7, UR19, RZ, P0, !PT ;  /* 0x0000001307057c10 */ /* 0x000fca00087fe4ff */
[----:B------:R0:W4:Y:S02]  /*6a30*/  @P1 LDG.E.U16 R3, [R4.64] ;  /* 0x0000001e04031981 */ /* 0x000124000c1e1500 */
[----:B0-----:R-:W-:Y:S02]  /*6a40*/  PRMT R4, RZ, 0x7610, R4 ;  /* 0x00007610ff047816 */ /* 0x001fe40000000004 */
[----:B------:R-:W-:Y:S02]  /*6a50*/  PRMT R16, RZ, 0x7610, R16 ;  /* 0x00007610ff107816 */ /* 0x000fe40000000010 */
[----:B------:R-:W-:Y:S02]  /*6a60*/  PRMT R5, RZ, 0x7610, R5 ;  /* 0x00007610ff057816 */ /* 0x000fe40000000005 */
[----:B--2---:R-:W-:-:S04]  /*6a70*/  IADD3 R6, P0, R22, UR18, RZ ;  /* 0x0000001216067c10 */ /* 0x004fc8000ff1e0ff */
[----:B------:R-:W-:-:S05]  /*6a80*/  IADD3.X R7, R23, UR19, RZ, P0, !PT ;  /* 0x0000001317077c10 */ /* 0x000fca00087fe4ff */
[----:B------:R0:W2:Y:S02]  /*6a90*/  @P1 LDG.E.U16 R4, [R6.64] ;  /* 0x0000001e06041981 */ /* 0x0000a4000c1e1500 */
[----:B0-----:R-:W-:-:S04]  /*6aa0*/  IADD3 R6, P0, R14, UR18, RZ ;  /* 0x000000120e067c10 */ /* 0x001fc8000ff1e0ff */
[----:B------:R-:W-:-:S05]  /*6ab0*/  IADD3.X R7, R15, UR19, RZ, P0, !PT ;  /* 0x000000130f077c10 */ /* 0x000fca00087fe4ff */
[----:B------:R0:W2:Y:S02]  /*6ac0*/  @P1 LDG.E.U16 R16, [R6.64] ;  /* 0x0000001e06101981 */ /* 0x0000a4000c1e1500 */
[----:B0-----:R-:W-:-:S04]  /*6ad0*/  IADD3 R6, P0, R8, UR18, RZ ;  /* 0x0000001208067c10 */ /* 0x001fc8000ff1e0ff */
[----:B------:R-:W-:-:S05]  /*6ae0*/  IADD3.X R7, R9, UR19, RZ, P0, !PT ;  /* 0x0000001309077c10 */ /* 0x000fca00087fe4ff */
[----:B------:R0:W2:Y:S04]  /*6af0*/  @P1 LDG.E.U16 R5, [R6.64] ;  /* 0x0000001e06051981 */ /* 0x0000a8000c1e1500 */
[----:B------:R-:W1:Y:S04]  /*6b00*/  S2R R14, SR_TID.X ;  /* 0x00000000000e7919 */ /* 0x000e680000002100 */
[----:B------:R-:W-:Y:S04]  /*6b10*/  STL [R1+0x974], R19 ;  /* 0x0009741301007387 */ /* 0x000fe80000100800 */
[----:B---3--:R-:W-:Y:S04]  /*6b20*/  STL [R1+0x978], R20 ;  /* 0x0009781401007387 */ /* 0x008fe80000100800 */
[----:B----4-:R-:W-:Y:S01]  /*6b30*/  STL [R1+0x97c], R17 ;  /* 0x00097c1101007387 */ /* 0x010fe20000100800 */
[----:B------:R-:W-:Y:S01]  /*6b40*/  UMOV UR20, UR4 ;  /* 0x0000000400147c82 */ /* 0x000fe20008000000 */
[----:B-1----:R-:W-:-:S02]  /*6b50*/  LOP3.LUT R8, R14, 0x1f, RZ, 0xc0, !PT ;  /* 0x0000001f0e087812 */ /* 0x002fc400078ec0ff */
[----:B------:R1:W-:Y:S02]  /*6b60*/  STL [R1+0x980], R3 ;  /* 0x0009800301007387 */ /* 0x0003e40000100800 */
[C---:B------:R-:W-:Y:S01]  /*6b70*/  ISETP.GE.AND P0, PT, R8.reuse, R0, PT ;  /* 0x000000000800720c */ /* 0x040fe20003f06270 */
[----:B------:R-:W-:Y:S01]  /*6b80*/  UMOV UR21, UR15 ;  /* 0x0000000f00157c82 */ /* 0x000fe20008000000 */
[----:B0-----:R-:W-:Y:S01]  /*6b90*/  PRMT R6, RZ, 0x7610, R6 ;  /* 0x00007610ff067816 */ /* 0x001fe20000000006 */
[----:B-1----:R-:W-:Y:S02]  /*6ba0*/  IMAD R3, R8, c[0x0][0x18c], RZ ;  /* 0x0000630008037a24 */ /* 0x002fe400078e02ff */
[----:B------:R-:W-:-:S04]  /*6bb0*/  IMAD.MOV.U32 R8, RZ, RZ, 0x2 ;  /* 0x00000002ff087424 */ /* 0x000fc800078e00ff */
[----:B------:R-:W-:Y:S01]  /*6bc0*/  IMAD.WIDE R8, R3, R8, UR20 ;  /* 0x0000001403087e25 */ /* 0x000fe2000f8e0208 */
[----:B------:R-:W-:Y:S01]  /*6bd0*/  BAR.SYNC.DEFER_BLOCKING 0x0 ;  /* 0x0000000000007b1d */ /* 0x000fe20000010000 */
[----:B------:R-:W-:-:S05]  /*6be0*/  PRMT R7, RZ, 0x7610, R7 ;  /* 0x00007610ff077816 */ /* 0x000fca0000000007 */
[----:B------:R-:W-:Y:S01]  /*6bf0*/  UMOV UR46, UR14 ;  /* 0x0000000e002e7c82 */ /* 0x000fe20008000000 */
[----:B------:R0:W3:Y:S02]  /*6c00*/  @!P0 LDG.E.U16 R6, [R8.64] ;  /* 0x0000001e08068981 */ /* 0x0000e4000c1e1500 */
[----:B0-----:R-:W-:-:S04]  /*6c10*/  IMAD.MOV.U32 R8, RZ, RZ, 0x2 ;  /* 0x00000002ff087424 */ /* 0x001fc800078e00ff */
[----:B------:R-:W-:-:S05]  /*6c20*/  IMAD.WIDE R8, R3, R8, UR46 ;  /* 0x0000002e03087e25 */ /* 0x000fca000f8e0208 */
[----:B------:R-:W4:Y:S04]  /*6c30*/  @!P0 LDG.E.U16 R7, [R8.64] ;  /* 0x0000001e08078981 */ /* 0x000f28000c1e1500 */
[----:B--2---:R-:W-:Y:S04]  /*6c40*/  STL [R1+0x984], R4 ;  /* 0x0009840401007387 */ /* 0x004fe80000100800 */
[----:B------:R-:W-:Y:S04]  /*6c50*/  STL [R1+0x988], R16 ;  /* 0x0009881001007387 */ /* 0x000fe80000100800 */
[----:B------:R-:W-:Y:S04]  /*6c60*/  STL [R1+0x98c], R5 ;  /* 0x00098c0501007387 */ /* 0x000fe80000100800 */
[----:B------:R-:W2:Y:S04]  /*6c70*/  LDL.LU R28, [R1+0x2dc] ;  /* 0x0002dc00011c7983 */ /* 0x000ea80000300800 */
[----:B------:R-:W2:Y:S04]  /*6c80*/  LDL.LU R18, [R1+0x250] ;  /* 0x0002500001127983 */ /* 0x000ea80000300800 */
[----:B------:R-:W2:Y:S04]  /*6c90*/  LDL.LU R21, [R1+0x1d4] ;  /* 0x0001d40001157983 */ /* 0x000ea80000300800 */
[----:B------:R-:W2:Y:S04]  /*6ca0*/  LDL.LU R24, [R1+0x1d8] ;  /* 0x0001d80001187983 */ /* 0x000ea80000300800 */
[----:B------:R-:W2:Y:S04]  /*6cb0*/  LDL.LU R23, [R1+0x1dc] ;  /* 0x0001dc0001177983 */ /* 0x000ea80000300800 */
[----:B------:R-:W2:Y:S04]  /*6cc0*/  LDL.LU R22, [R1+0x1d0] ;  /* 0x0001d00001167983 */ /* 0x000ea80000300800 */
[----:B------:R-:W2:Y:S04]  /*6cd0*/  LDL.LU R25, [R1+0x54] ;  /* 0x0000540001197983 */ /* 0x000ea80000300800 */
[----:B------:R-:W2:Y:S04]  /*6ce0*/  LDL.LU R29, [R1+0x58] ;  /* 0x00005800011d7983 */ /* 0x000ea80000300800 */
[----:B------:R0:W-:Y:S04]  /*6cf0*/  STL [R1+0x718], R0 ;  /* 0x0007180001007387 */ /* 0x0001e80000100800 */
[----:B0-----:R-:W2:Y:S04]  /*6d00*/  LDL.LU R0, [R1+0x25c] ;  /* 0x00025c0001007983 */ /* 0x001ea80000300800 */
[----:B------:R-:W2:Y:S04]  /*6d10*/  LDL.LU R26, [R1+0x2d0] ;  /* 0x0002d000011a7983 */ /* 0x000ea80000300800 */
[----:B------:R-:W0:Y:S04]  /*6d20*/  S2R R2, SR_TID.X ;  /* 0x0000000000027919 */ /* 0x000e280000002100 */
[----:B---3--:R1:W-:Y:S01]  /*6d30*/  STL [R1+0x990], R6 ;  /* 0x0009900601007387 */ /* 0x0083e20000100800 */
[----:B0-----:R-:W-:-:S03]  /*6d40*/  LOP3.LUT R2, R2, 0x3f, RZ, 0xc0, !PT ;  /* 0x0000003f02027812 */ /* 0x001fc600078ec0ff */
[----:B-1----:R-:W3:Y:S02]  /*6d50*/  LDL.LU R6, [R1+0x258] ;  /* 0x0002580001067983 */ /* 0x002ee40000300800 */
[----:B------:R-:W-:Y:S02]  /*6d60*/  IMAD.SHL.U32 R2, R2, 0x2, RZ ;  /* 0x0000000202027824 */ /* 0x000fe400078e00ff */
[----:B----4-:R0:W-:Y:S04]  /*6d70*/  STL [R1+0x994], R7 ;  /* 0x0009940701007387 */ /* 0x0101e80000100800 */
[----:B0-----:R-:W4:Y:S04]  /*6d80*/  LDL.LU R7, [R1+0x254] ;  /* 0x0002540001077983 */ /* 0x001f280000300800 */
[----:B------:R-:W3:Y:S01]  /*6d90*/  LDL.LU R27, [R1+0x5c] ;  /* 0x00005c00011b7983 */ /* 0x000ee20000300800 */
[----:B------:R-:W-:Y:S01]  /*6da0*/  IMAD.MOV.U32 R8, RZ, RZ, 0x2 ;  /* 0x00000002ff087424 */ /* 0x000fe200078e00ff */
[----:B------:R-:W-:Y:S01]  /*6db0*/  UMOV UR14, UR8 ;  /* 0x00000008000e7c82 */ /* 0x000fe20008000000 */
[----:B------:R-:W-:Y:S01]  /*6dc0*/  PRMT R10, RZ, 0x7610, R10 ;  /* 0x00007610ff0a7816 */ /* 0x000fe2000000000a */
[----:B------:R-:W-:-:S02]  /*6dd0*/  UMOV UR15, UR13 ;  /* 0x0000000d000f7c82 */ /* 0x000fc40008000000 */
[----:B------:R-:W-:Y:S01]  /*6de0*/  IMAD.WIDE R8, R3, R8, UR14 ;  /* 0x0000000e03087e25 */ /* 0x000fe2000f8e0208 */
[----:B------:R-:W-:-:S04]  /*6df0*/  UMOV UR22, UR16 ;  /* 0x0000001000167c82 */ /* 0x000fc80008000000 */
[----:B------:R0:W3:Y:S01]  /*6e00*/  @!P0 LDG.E.U16 R10, [R8.64] ;  /* 0x0000001e080a8981 */ /* 0x0000e2000c1e1500 */
[----:B------:R-:W-:Y:S01]  /*6e10*/  UMOV UR23, UR11 ;  /* 0x0000000b00177c82 */ /* 0x000fe20008000000 */
[----:B------:R-:W-:Y:S01]  /*6e20*/  PRMT R11, RZ, 0x7610, R11 ;  /* 0x00007610ff0b7816 */ /* 0x000fe2000000000b */
[----:B0-----:R-:W-:-:S04]  /*6e30*/  IMAD.MOV.U32 R8, RZ, RZ, 0x2 ;  /* 0x00000002ff087424 */ /* 0x001fc800078e00ff */
[----:B------:R-:W-:Y:S01]  /*6e40*/  IMAD.WIDE R8, R3, R8, UR22 ;  /* 0x0000001603087e25 */ /* 0x000fe2000f8e0208 */
[----:B------:R-:W-:-:S04]  /*6e50*/  UMOV UR48, UR10 ;  /* 0x0000000a00307c82 */ /* 0x000fc80008000000 */
[----:B------:R0:W3:Y:S01]  /*6e60*/  @!P0 LDG.E.U16 R11, [R8.64] ;  /* 0x0000001e080b8981 */ /* 0x0000e2000c1e1500 */
[----:B------:R-:W-:Y:S01]  /*6e70*/  PRMT R12, RZ, 0x7610, R12 ;  /* 0x00007610ff0c7816 */ /* 0x000fe2000000000c */
[----:B0-----:R-:W-:-:S04]  /*6e80*/  IMAD.MOV.U32 R8, RZ, RZ, 0x2 ;  /* 0x00000002ff087424 */ /* 0x001fc800078e00ff */
[----:B------:R-:W-:Y:S01]  /*6e90*/  IMAD.WIDE R8, R3, R8, UR48 ;  /* 0x0000003003087e25 */ /* 0x000fe2000f8e0208 */
[----:B------:R-:W-:-:S04]  /*6ea0*/  PRMT R13, RZ, 0x7610, R13 ;  /* 0x00007610ff0d7816 */ /* 0x000fc8000000000d */
[----:B------:R0:W3:Y:S04]  /*6eb0*/  @!P0 LDG.E.U16 R12, [R8.64] ;  /* 0x0000001e080c8981 */ /* 0x0000e8000c1e1500 */
[----:B--2---:R1:W-:Y:S04]  /*6ec0*/  STS.U16 [R2], R26 ;  /* 0x0000001a02007388 */ /* 0x0043e80000000400 */
[----:B-1----:R-:W2:Y:S01]  /*6ed0*/  LDL.LU R26, [R1+0x50] ;  /* 0x00005000011a7983 */ /* 0x002ea20000300800 */
[----:B0-----:R-:W-:-:S04]  /*6ee0*/  IMAD.MOV.U32 R8, RZ, RZ, 0x2 ;  /* 0x00000002ff087424 */ /* 0x001fc800078e00ff */
[----:B------:R-:W-:Y:S01]  /*6ef0*/  IMAD.WIDE R8, R3, R8, UR34 ;  /* 0x0000002203087e25 */ /* 0x000fe2000f8e0208 */
[----:B------:R-:W-:-:S03]  /*6f00*/  UMOV UR13, UR45 ;  /* 0x0000002d000d7c82 */ /* 0x000fc60008000000 */
[----:B------:R-:W-:Y:S01]  /*6f10*/  IMAD.MOV.U32 R14, RZ, RZ, 0x2 ;  /* 0x00000002ff0e7424 */ /* 0x000fe200078e00ff */
[----:B------:R0:W4:Y:S03]  /*6f20*/  @!P0 LDG.E.U16 R13, [R8.64] ;  /* 0x0000001e080d8981 */ /* 0x000126000c1e1500 */
[----:B------:R-:W-:Y:S01]  /*6f30*/  IMAD.WIDE R14, R3, R14, UR12 ;  /* 0x0000000c030e7e25 */ /* 0x000fe2000f8e020e */
[----:B0-----:R-:W-:Y:S01]  /*6f40*/  PRMT R8, RZ, 0x7610, R8 ;  /* 0x00007610ff087816 */ /* 0x001fe20000000008 */
[----:B------:R-:W-:Y:S01]  /*6f50*/  UMOV UR37, UR9 ;  /* 0x0000000900257c82 */ /* 0x000fe20008000000 */
[----:B------:R-:W-:-:S04]  /*6f60*/  PRMT R9, RZ, 0x7610, R9 ;  /* 0x00007610ff097816 */ /* 0x000fc80000000009 */
[----:B------:R0:W4:Y:S02]  /*6f70*/  @!P0 LDG.E.U16 R8, [R14.64] ;  /* 0x0000001e0e088981 */ /* 0x000124000c1e1500 */
[----:B0-----:R-:W-:-:S04]  /*6f80*/  IMAD.MOV.U32 R14, RZ, RZ, 0x2 ;  /* 0x00000002ff0e7424 */ /* 0x001fc800078e00ff */
[----:B------:R-:W-:-:S05]  /*6f90*/  IMAD.WIDE R14, R3, R14, UR36 ;  /* 0x00000024030e7e25 */ /* 0x000fca000f8e020e */
[----:B------:R0:W4:Y:S04]  /*6fa0*/  @!P0 LDG.E.U16 R9, [R14.64] ;  /* 0x0000001e0e098981 */ /* 0x000128000c1e1500 */
[----:B0-----:R-:W4:Y:S04]  /*6fb0*/  LDL.LU R14, [R1+0x2d8] ;  /* 0x0002d800010e7983 */ /* 0x001f280000300800 */
[----:B------:R-:W4:Y:S04]  /*6fc0*/  LDL.LU R15, [R1+0x2d4] ;  /* 0x0002d400010f7983 */ /* 0x000f280000300800 */
[----:B------:R-:W4:Y:S04]  /*6fd0*/  LDL.LU R5, [R1+0x2c4] ;  /* 0x0002c40001057983 */ /* 0x000f280000300800 */
[----:B------:R-:W4:Y:S04]  /*6fe0*/  LDL.LU R16, [R1+0x2cc] ;  /* 0x0002cc0001107983 */ /* 0x000f280000300800 */
[----:B------:R-:W4:Y:S04]  /*6ff0*/  LDL.LU R4, [R1+0x2c8] ;  /* 0x0002c80001047983 */ /* 0x000f280000300800 */
[----:B------:R-:W4:Y:S04]  /*7000*/  LDL.LU R3, [R1+0x2c0] ;  /* 0x0002c00001037983 */ /* 0x000f280000300800 */
[----:B------:R-:W4:Y:S04]  /*7010*/  LDL.LU R17, [R1+0x244] ;  /* 0x0002440001117983 */ /* 0x000f280000300800 */
[----:B------:R-:W4:Y:S04]  /*7020*/  LDL.LU R20, [R1+0x24c] ;  /* 0x00024c0001147983 */ /* 0x000f280000300800 */
[----:B------:R0:W-:Y:S04]  /*7030*/  STS.U16 [R2+0x80], R28 ;  /* 0x0000801c02007388 */ /* 0x0001e80000000400 */
[----:B------:R-:W4:Y:S04]  /*7040*/  LDL.LU R19, [R1+0x248] ;  /* 0x0002480001137983 */ /* 0x000f280000300800 */
[----:B0-----:R-:W4:Y:S04]  /*7050*/  LDL.LU R28, [R1+0x240] ;  /* 0x00024000011c7983 */ /* 0x001f280000300800 */
[----:B------:R0:W-:Y:S04]  /*7060*/  STS.U16 [R2+0x1180], R18 ;  /* 0x0011801202007388 */ /* 0x0001e80000000400 */
[----:B------:R1:W-:Y:S04]  /*7070*/  STS.U16 [R2+0x2080], R24 ;  /* 0x0020801802007388 */ /* 0x0003e80000000400 */
[----:B------:R3:W-:Y:S04]  /*7080*/  STS.U16 [R2+0x2100], R23 ;  /* 0x0021001702007388 */ /* 0x0007e80000000400 */
[----:B0-----:R-:W4:Y:S04]  /*7090*/  LDL.LU R18, [R1+0x1c4] ;  /* 0x0001c40001127983 */ /* 0x001f280000300800 */
[----:B-1----:R-:W4:Y:S04]  /*70a0*/  LDL.LU R24, [R1+0x1cc] ;  /* 0x0001cc0001187983 */ /* 0x002f280000300800 */
[----:B------:R0:W-:Y:S04]  /*70b0*/  STS.U16 [R2+0x2180], R22 ;  /* 0x0021801602007388 */ /* 0x0001e80000000400 */
[----:B---3--:R-:W3:Y:S04]  /*70c0*/  LDL.LU R23, [R1+0x1c8] ;  /* 0x0001c80001177983 */ /* 0x008ee80000300800 */
[----:B------:R1:W-:Y:S04]  /*70d0*/  STS.U16 [R2+0x3000], R25 ;  /* 0x0030001902007388 */ /* 0x0003e80000000400 */
[----:B0-----:R-:W3:Y:S04]  /*70e0*/  LDL.LU R22, [R1+0x1c0] ;  /* 0x0001c00001167983 */ /* 0x001ee80000300800 */
[----:B------:R0:W-:Y:S04]  /*70f0*/  STS.U16 [R2+0x3080], R29 ;  /* 0x0030801d02007388 */ /* 0x0001e80000000400 */
[----:B-1----:R-:W3:Y:S04]  /*7100*/  LDL.LU R25, [R1+0x28] ;  /* 0x0000280001197983 */ /* 0x002ee80000300800 */
[----:B------:R1:W-:Y:S04]  /*7110*/  STS.U16 [R2+0x3100], R27 ;  /* 0x0031001b02007388 */ /* 0x0003e80000000400 */
[----:B0-----:R-:W3:Y:S04]  /*7120*/  LDL.LU R29, [R1+0x24] ;  /* 0x00002400011d7983 */ /* 0x001ee80000300800 */
[----:B-1----:R-:W3:Y:S04]  /*7130*/  LDL.LU R27, [R1+0x2c] ;  /* 0x00002c00011b7983 */ /* 0x002ee80000300800 */
[----:B--2---:R0:W-:Y:S04]  /*7140*/  STS.U16 [R2+0x3180], R26 ;  /* 0x0031801a02007388 */ /* 0x0041e80000000400 */
[----:B0-----:R-:W2:Y:S04]  /*7150*/  LDL.LU R26, [R1+0x20] ;  /* 0x00002000011a7983 */ /* 0x001ea80000300800 */
[----:B------:R0:W-:Y:S04]  /*7160*/  STS.U16 [R2+0x2000], R21 ;  /* 0x0020001502007388 */ /* 0x0001e80000000400 */
[----:B----4-:R-:W-:Y:S01]  /*7170*/  STS.U16 [R2+0x1000], R7 ;  /* 0x0010000702007388 */ /* 0x010fe20000000400 */
[----:B0-----:R-:W-:-:S03]  /*7180*/  LOP3.LUT R21, R2, 0x10, RZ, 0x3c, !PT ;  /* 0x0000001002157812 */ /* 0x001fc600078e3cff */
[----:B------:R-:W-:Y:S04]  /*7190*/  STS.U16 [R2+0x1080], R6 ;  /* 0x0010800602007388 */ /* 0x000fe80000000400 */
        /* <DEDUP_REMOVED lines=10> */
[----:B------:R0:W-:Y:S04]  /*7240*/  STS.U16 [R21+0x1380], R28 ;  /* 0x0013801c15007388 */ /* 0x0001e80000000400 */
[----:B0-----:R-:W4:Y:S04]  /*7250*/  LDL.LU R28, [R1+0x2b4] ;  /* 0x0002b400011c7983 */ /* 0x001f280000300800 */
[----:B------:R-:W4:Y:S04]  /*7260*/  LDL.LU R14, [R1+0x2bc] ;  /* 0x0002bc00010e7983 */ /* 0x000f280000300800 */
[----:B------:R-:W4:Y:S04]  /*7270*/  LDL.LU R7, [R1+0x2b0] ;  /* 0x0002b00001077983 */ /* 0x000f280000300800 */
[----:B------:R-:W4:Y:S04]  /*7280*/  LDL.LU R6, [R1+0x234] ;  /* 0x0002340001067983 */ /* 0x000f280000300800 */
[----:B------:R-:W4:Y:S04]  /*7290*/  LDL.LU R0, [R1+0x238] ;  /* 0x0002380001007983 */ /* 0x000f280000300800 */
[----:B------:R-:W4:Y:S04]  /*72a0*/  LDL.LU R5, [R1+0x23c] ;  /* 0x00023c0001057983 */ /* 0x000f280000300800 */
[----:B------:R-:W4:Y:S04]  /*72b0*/  LDL.LU R16, [R1+0x230] ;  /* 0x0002300001107983 */ /* 0x000f280000300800 */
[----:B------:R-:W4:Y:S01]  /*72c0*/  LDL.LU R4, [R1+0x1b4] ;  /* 0x0001b40001047983 */ /* 0x000f220000300800 */
[----:B------:R-:W-:-:S03]  /*72d0*/  LOP3.LUT R15, R2, 0x20, RZ, 0x3c, !PT ;  /* 0x00000020020f7812 */ /* 0x000fc600078e3cff */
[----:B------:R-:W4:Y:S04]  /*72e0*/  LDL.LU R3, [R1+0x1b8] ;  /* 0x0001b80001037983 */ /* 0x000f280000300800 */
[----:B------:R-:W4:Y:S04]  /*72f0*/  LDL.LU R17, [R1+0x1bc] ;  /* 0x0001bc0001117983 */ /* 0x000f280000300800 */
[----:B------:R-:W4:Y:S04]  /*7300*/  LDL.LU R20, [R1+0x1b0] ;  /* 0x0001b00001147983 */ /* 0x000f280000300800 */
[----:B------:R-:W4:Y:S04]  /*7310*/  LDL.LU R19, [R1+0x14] ;  /* 0x0000140001137983 */ /* 0x000f280000300800 */
[----:B------:R-:W4:Y:S04]  /*7320*/  LDL.LU R2, [R1+0x2b8] ;  /* 0x0002b80001027983 */ /* 0x000f280000300800 */
[----:B------:R0:W-:Y:S04]  /*7330*/  STS.U16 [R21+0x2200], R18 ;  /* 0x0022001215007388 */ /* 0x0001e80000000400 */
[----:B------:R-:W-:Y:S04]  /*7340*/  STS.U16 [R21+0x2280], R24 ;  /* 0x0022801815007388 */ /* 0x000fe80000000400 */
[----:B---3--:R-:W-:Y:S04]  /*7350*/  STS.U16 [R21+0x2300], R23 ;  /* 0x0023001715007388 */ /* 0x008fe80000000400 */
[----:B------:R-:W-:Y:S04]  /*7360*/  STS.U16 [R21+0x2380], R22 ;  /* 0x0023801615007388 */ /* 0x000fe80000000400 */
[----:B------:R-:W-:Y:S04]  /*7370*/  STS.U16 [R21+0x3200], R25 ;  /* 0x0032001915007388 */ /* 0x000fe80000000400 */
[----:B------:R-:W-:Y:S04]  /*7380*/  STS.U16 [R21+0x3280], R29 ;  /* 0x0032801d15007388 */ /* 0x000fe80000000400 */
[----:B------:R-:W-:Y:S04]  /*7390*/  STS.U16 [R21+0x3300], R27 ;  /* 0x0033001b15007388 */ /* 0x000fe80000000400 */
[----:B0-----:R-:W3:Y:S04]  /*73a0*/  LDL.LU R18, [R1+0x18] ;  /* 0x0000180001127983 */ /* 0x001ee80000300800 */
[----:B--2---:R0:W-:Y:S04]  /*73b0*/  STS.U16 [R21+0x3380], R26 ;  /* 0x0033801a15007388 */ /* 0x0041e80000000400 */
[----:B0-----:R-:W2:Y:S04]  /*73c0*/  LDL.LU R21, [R1+0x1c] ;  /* 0x00001c0001157983 */ /* 0x001ea80000300800 */
[----:B------:R-:W2:Y:S04]  /*73d0*/  LDL.LU R24, [R1+0x10] ;  /* 0x0000100001187983 */ /* 0x000ea80000300800 */
[----:B------:R-:W2:Y:S04]  /*73e0*/  LDL.LU R23, [R1+0x2a4] ;  /* 0x0002a40001177983 */ /* 0x000ea80000300800 */
[----:B------:R-:W2:Y:S04]  /*73f0*/  LDL.LU R22, [R1+0x2ac] ;  /* 0x0002ac0001167983 */ /* 0x000ea80000300800 */
[----:B------:R-:W2:Y:S04]  /*7400*/  LDL.LU R25, [R1+0x2a8] ;  /* 0x0002a80001197983 */ /* 0x000ea80000300800 */
[----:B------:R-:W2:Y:S04]  /*7410*/  LDL.LU R29, [R1+0x2a0] ;  /* 0x0002a000011d7983 */ /* 0x000ea80000300800 */
[----:B------:R-:W2:Y:S04]  /*7420*/  LDL.LU R27, [R1+0x224] ;  /* 0x00022400011b7983 */ /* 0x000ea80000300800 */
[----:B------:R-:W2:Y:S04]  /*7430*/  LDL.LU R26, [R1+0x22c] ;  /* 0x00022c00011a7983 */ /* 0x000ea80000300800 */
[----:B----4-:R0:W-:Y:S04]  /*7440*/  STS.U16 [R15+0x400], R28 ;  /* 0x0004001c0f007388 */ /* 0x0101e80000000400 */
[----:B0-----:R-:W4:Y:S04]  /*7450*/  LDL.LU R28, [R1+0x9b8] ;  /* 0x0009b800011c7983 */ /* 0x001f280000300800 */
[----:B------:R-:W-:Y:S04]  /*7460*/  STS.U16 [R15+0x480], R2 ;  /* 0x000480020f007388 */ /* 0x000fe80000000400 */
[----:B------:R-:W-:Y:S04]  /*7470*/  STS.U16 [R15+0x500], R14 ;  /* 0x0005000e0f007388 */ /* 0x000fe80000000400 */
[----:B------:R-:W-:Y:S04]  /*7480*/  STS.U16 [R15+0x580], R7 ;  /* 0x000580070f007388 */ /* 0x000fe80000000400 */
[----:B------:R-:W-:Y:S04]  /*7490*/  STS.U16 [R15+0x1400], R6 ;  /* 0x001400060f007388 */ /* 0x000fe80000000400 */
[----:B------:R-:W-:Y:S04]  /*74a0*/  STS.U16 [R15+0x1480], R0 ;  /* 0x001480000f007388 */ /* 0x000fe80000000400 */
        /* <DEDUP_REMOVED lines=11> */
[----:B------:R-:W1:Y:S04]  /*7560*/  S2R R2, SR_TID.X ;  /* 0x0000000000027919 */ /* 0x000e680000002100 */
[----:B0-----:R-:W3:Y:S04]  /*7570*/  LDL.LU R20, [R1+0x150] ;  /* 0x0001500001147983 */ /* 0x001ee80000300800 */
[----:B------:R0:W-:Y:S04]  /*7580*/  STS.U16 [R15+0x3400], R19 ;  /* 0x003400130f007388 */ /* 0x0001e80000000400 */
[----:B------:R1:W-:Y:S04]  /*7590*/  STS.U16 [R15+0x3480], R18 ;  /* 0x003480120f007388 */ /* 0x0003e80000000400 */
[----:B0-----:R-:W3:Y:S04]  /*75a0*/  LDL.LU R19, [R1+0x8] ;  /* 0x0000080001137983 */ /* 0x001ee80000300800 */
[----:B-1----:R-:W3:Y:S01]  /*75b0*/  LDL.LU R18, [R1+0x4] ;  /* 0x0000040001127983 */ /* 0x002ee20000300800 */
[----:B------:R-:W-:-:S05]  /*75c0*/  LOP3.LUT R2, R2, 0x3f, RZ, 0xc0, !PT ;  /* 0x0000003f02027812 */ /* 0x000fca00078ec0ff */
[----:B------:R-:W-:-:S05]  /*75d0*/  IMAD.SHL.U32 R2, R2, 0x2, RZ ;  /* 0x0000000202027824 */ /* 0x000fca00078e00ff */
[----:B------:R-:W-:Y:S01]  /*75e0*/  LOP3.LUT R14, R2, 0x30, RZ, 0x3c, !PT ;  /* 0x00000030020e7812 */ /* 0x000fe200078e3cff */
[----:B--2---:R0:W-:Y:S04]  /*75f0*/  STS.U16 [R15+0x3500], R21 ;  /* 0x003500150f007388 */ /* 0x0041e80000000400 */
[----:B------:R1:W-:Y:S04]  /*7600*/  STS.U16 [R15+0x3580], R24 ;  /* 0x003580180f007388 */ /* 0x0003e80000000400 */
[----:B------:R2:W-:Y:S04]  /*7610*/  STS.U16 [R14+0x600], R23 ;  /* 0x000600170e007388 */ /* 0x0005e80000000400 */
[----:B0-----:R-:W3:Y:S04]  /*7620*/  LDL.LU R21, [R1] ;  /* 0x0000000001157983 */ /* 0x001ee80000300800 */
[----:B------:R-:W-:Y:S04]  /*7630*/  STS.U16 [R14+0x680], R22 ;  /* 0x000680160e007388 */ /* 0x000fe80000000400 */
[----:B-1----:R-:W3:Y:S04]  /*7640*/  LDL.LU R24, [R1+0x294] ;  /* 0x0002940001187983 */ /* 0x002ee80000300800 */
[----:B------:R0:W-:Y:S04]  /*7650*/  STS.U16 [R14+0x700], R25 ;  /* 0x000700190e007388 */ /* 0x0001e80000000400 */
[----:B--2---:R-:W2:Y:S04]  /*7660*/  LDL.LU R23, [R1+0x298] ;  /* 0x0002980001177983 */ /* 0x004ea80000300800 */
[----:B------:R1:W-:Y:S04]  /*7670*/  STS.U16 [R14+0x780], R29 ;  /* 0x0007801d0e007388 */ /* 0x0003e80000000400 */
[----:B0-----:R-:W2:Y:S04]  /*7680*/  LDL.LU R25, [R1+0x29c] ;  /* 0x00029c0001197983 */ /* 0x001ea80000300800 */
[----:B------:R0:W-:Y:S04]  /*7690*/  STS.U16 [R14+0x1600], R27 ;  /* 0x0016001b0e007388 */ /* 0x0001e80000000400 */
[----:B-1----:R-:W2:Y:S04]  /*76a0*/  LDL.LU R29, [R1+0x290] ;  /* 0x00029000011d7983 */ /* 0x002ea80000300800 */
[----:B------:R1:W-:Y:S04]  /*76b0*/  STS.U16 [R14+0x1680], R26 ;  /* 0x0016801a0e007388 */ /* 0x0003e80000000400 */
[----:B0-----:R-:W2:Y:S04]  /*76c0*/  LDL.LU R27, [R1+0x214] ;  /* 0x00021400011b7983 */ /* 0x001ea80000300800 */
[----:B-1----:R-:W2:Y:S04]  /*76d0*/  LDL.LU R26, [R1+0x218] ;  /* 0x00021800011a7983 */ /* 0x002ea80000300800 */
[----:B------:R-:W2:Y:S04]  /*76e0*/  LDL.LU R2, [R1+0x21c] ;  /* 0x00021c0001027983 */ /* 0x000ea80000300800 */
[----:B------:R-:W2:Y:S04]  /*76f0*/  LDL.LU R7, [R1+0x210] ;  /* 0x0002100001077983 */ /* 0x000ea80000300800 */
[----:B------:R-:W2:Y:S04]  /*7700*/  LDL.LU R0, [R1+0x134] ;  /* 0x0001340001007983 */ /* 0x000ea80000300800 */
[----:B------:R-:W2:Y:S04]  /*7710*/  LDL.LU R22, [R1+0x138] ;  /* 0x0001380001167983 */ /* 0x000ea80000300800 */
[----:B------:R-:W2:Y:S04]  /*7720*/  LDL.LU R6, [R1+0x13c] ;  /* 0x00013c0001067983 */ /* 0x000ea80000300800 */
[----:B----4-:R0:W-:Y:S04]  /*7730*/  STS.U16 [R14+0x1700], R5 ;  /* 0x001700050e007388 */ /* 0x0101e80000000400 */
[----:B------:R-:W-:Y:S04]  /*7740*/  STS.U16 [R14+0x1780], R16 ;  /* 0x001780100e007388 */ /* 0x000fe80000000400 */
[----:B0-----:R-:W4:Y:S04]  /*7750*/  LDL.LU R5, [R1+0x130] ;  /* 0x0001300001057983 */ /* 0x001f280000300800 */
[----:B---3--:R-:W-:Y:S04]  /*7760*/  STS.U16 [R14+0x2600], R4 ;  /* 0x002600040e007388 */ /* 0x008fe80000000400 */
[----:B------:R0:W-:Y:S04]  /*7770*/  STS.U16 [R14+0x2680], R3 ;  /* 0x002680030e007388 */ /* 0x0001e80000000400 */
[----:B------:R1:W-:Y:S04]  /*7780*/  STS.U16 [R14+0x2700], R17 ;  /* 0x002700110e007388 */ /* 0x0003e80000000400 */
[----:B0-----:R-:W3:Y:S04]  /*7790*/  LDL.LU R3, [R1+0x284] ;  /* 0x0002840001037983 */ /* 0x001ee80000300800 */
[----:B------:R0:W-:Y:S04]  /*77a0*/  STS.U16 [R14+0x2780], R20 ;  /* 0x002780140e007388 */ /* 0x0001e80000000400 */
[----:B------:R0:W-:Y:S04]  /*77b0*/  STS.U16 [R14+0x3600], R28 ;  /* 0x0036001c0e007388 */ /* 0x0001e80000000400 */
[----:B-1----:R-:W3:Y:S04]  /*77c0*/  LDL.LU R17, [R1+0x28c] ;  /* 0x00028c0001117983 */ /* 0x002ee80000300800 */
[----:B0-----:R-:W3:Y:S04]  /*77d0*/  LDL.LU R20, [R1+0x288] ;  /* 0x0002880001147983 */ /* 0x001ee80000300800 */
[----:B------:R-:W0:Y:S04]  /*77e0*/  S2R R28, SR_TID.X ;  /* 0x00000000001c7919 */ /* 0x000e280000002100 */
[----:B------:R1:W-:Y:S04]  /*77f0*/  STS.U16 [R14+0x3680], R19 ;  /* 0x003680130e007388 */ /* 0x0003e80000000400 */
[----:B------:R1:W-:Y:S04]  /*7800*/  STS.U16 [R14+0x3700], R18 ;  /* 0x003700120e007388 */ /* 0x0003e80000000400 */
[----:B-1----:R-:W3:Y:S04]  /*7810*/  LDL.LU R19, [R1+0x280] ;  /* 0x0002800001137983 */ /* 0x002ee80000300800 */
[----:B------:R-:W3:Y:S01]  /*7820*/  LDL.LU R18, [R1+0x204] ;  /* 0x0002040001127983 */ /* 0x000ee20000300800 */
[----:B0-----:R-:W-:-:S03]  /*7830*/  LOP3.LUT R16, R28, 0x3f, RZ, 0xc0, !PT ;  /* 0x0000003f1c107812 */ /* 0x001fc600078ec0ff */
[----:B------:R-:W3:Y:S02]  /*7840*/  LDL.LU R28, [R1+0x20c] ;  /* 0x00020c00011c7983 */ /* 0x000ee40000300800 */
[----:B------:R-:W-:-:S05]  /*7850*/  IMAD.SHL.U32 R4, R16, 0x2, RZ ;  /* 0x0000000210047824 */ /* 0x000fca00078e00ff */
[----:B------:R-:W-:Y:S01]  /*7860*/  LOP3.LUT R4, R4, 0x40, RZ, 0x3c, !PT ;  /* 0x0000004004047812 */ /* 0x000fe200078e3cff */
[----:B------:R0:W-:Y:S04]  /*7870*/  STS.U16 [R14+0x3780], R21 ;  /* 0x003780150e007388 */ /* 0x0001e80000000400 */
[----:B------:R1:W-:Y:S04]  /*7880*/  STS.U16 [R4+0x800], R24 ;  /* 0x0008001804007388 */ /* 0x0003e80000000400 */
[----:B0-----:R-:W3:Y:S04]  /*7890*/  LDL.LU R21, [R1+0x9b4] ;  /* 0x0009b40001157983 */ /* 0x001ee80000300800 */
[----:B--2---:R0:W-:Y:S04]  /*78a0*/  STS.U16 [R4+0x880], R23 ;  /* 0x0008801704007388 */ /* 0x0041e80000000400 */
[----:B-1----:R-:W2:Y:S04]  /*78b0*/  LDL.LU R24, [R1+0x9b0] ;  /* 0x0009b00001187983 */ /* 0x002ea80000300800 */
[----:B------:R1:W-:Y:S04]  /*78c0*/  STS.U16 [R4+0x900], R25 ;  /* 0x0009001904007388 */ /* 0x0003e80000000400 */
[----:B0-----:R-:W2:Y:S04]  /*78d0*/  LDL.LU R23, [R1+0x9ac] ;  /* 0x0009ac0001177983 */ /* 0x001ea80000300800 */
[----:B------:R0:W-:Y:S04]  /*78e0*/  STS.U16 [R4+0x980], R29 ;  /* 0x0009801d04007388 */ /* 0x0001e80000000400 */
[----:B-1----:R-:W2:Y:S04]  /*78f0*/  LDL.LU R25, [R1+0x9a8] ;  /* 0x0009a80001197983 */ /* 0x002ea80000300800 */
[----:B------:R1:W-:Y:S04]  /*7900*/  STS.U16 [R4+0x1800], R27 ;  /* 0x0018001b04007388 */ /* 0x0003e80000000400 */
[----:B0-----:R-:W2:Y:S04]  /*7910*/  LDL.LU R29, [R1+0x9a4] ;  /* 0x0009a400011d7983 */ /* 0x001ea80000300800 */
[----:B------:R0:W-:Y:S04]  /*7920*/  STS.U16 [R4+0x1880], R26 ;  /* 0x0018801a04007388 */ /* 0x0001e80000000400 */
[----:B-1----:R-:W3:Y:S04]  /*7930*/  LDL.LU R27, [R1+0x9a0] ;  /* 0x0009a000011b7983 */ /* 0x002ee80000300800 */
[----:B0-----:R-:W3:Y:S04]  /*7940*/  LDL.LU R26, [R1+0x99c] ;  /* 0x00099c00011a7983 */ /* 0x001ee80000300800 */
[----:B------:R-:W-:Y:S04]  /*7950*/  STS.U16 [R4+0x1900], R2 ;  /* 0x0019000204007388 */ /* 0x000fe80000000400 */
[----:B------:R-:W-:Y:S04]  /*7960*/  STS.U16 [R4+0x1980], R7 ;  /* 0x0019800704007388 */ /* 0x000fe80000000400 */
[----:B------:R-:W-:Y:S04]  /*7970*/  STS.U16 [R4+0x2800], R0 ;  /* 0x0028000004007388 */ /* 0x000fe80000000400 */
[----:B------:R0:W-:Y:S04]  /*7980*/  STS.U16 [R4+0x2880], R22 ;  /* 0x0028801604007388 */ /* 0x0001e80000000400 */
[----:B0-----:R-:W3:Y:S01]  /*7990*/  LDL.LU R22, [R1+0x208] ;  /* 0x0002080001167983 */ /* 0x001ee20000300800 */
[----:B------:R-:W-:-:S03]  /*79a0*/  IMAD.SHL.U32 R2, R16, 0x2, RZ ;  /* 0x0000000210027824 */ /* 0x000fc600078e00ff */
[----:B------:R-:W-:Y:S04]  /*79b0*/  STS.U16 [R4+0x2900], R6 ;  /* 0x0029000604007388 */ /* 0x000fe80000000400 */
[----:B------:R-:W3:Y:S01]  /*79c0*/  LDL.LU R0, [R1+0x80] ;  /* 0x0000800001007983 */ /* 0x000ee20000300800 */
[----:B------:R-:W-:-:S03]  /*79d0*/  LOP3.LUT R2, R2, 0x50, RZ, 0x3c, !PT ;  /* 0x0000005002027812 */ /* 0x000fc600078e3cff */
[----:B----4-:R-:W-:Y:S04]  /*79e0*/  STS.U16 [R4+0x2980], R5 ;  /* 0x0029800504007388 */ /* 0x010fe80000000400 */
[----:B--2---:R0:W-:Y:S04]  /*79f0*/  STS.U16 [R4+0x3800], R29 ;  /* 0x0038001d04007388 */ /* 0x0041e80000000400 */
[----:B---3--:R1:W-:Y:S04]  /*7a00*/  STS.U16 [R4+0x3880], R27 ;  /* 0x0038801b04007388 */ /* 0x0083e80000000400 */
[----:B0-----:R-:W2:Y:S04]  /*7a10*/  LDL.LU R29, [R1+0x88] ;  /* 0x00008800011d7983 */ /* 0x001ea80000300800 */
[----:B------:R0:W-:Y:S04]  /*7a20*/  STS.U16 [R4+0x3900], R26 ;  /* 0x0039001a04007388 */ /* 0x0001e80000000400 */
[----:B-1----:R-:W3:Y:S04]  /*7a30*/  LDL.LU R27, [R1+0x8c] ;  /* 0x00008c00011b7983 */ /* 0x002ee80000300800 */
[----:B------:R1:W-:Y:S04]  /*7a40*/  STS.U16 [R4+0x3980], R25 ;  /* 0x0039801904007388 */ /* 0x0003e80000000400 */
[----:B0-----:R-:W4:Y:S04]  /*7a50*/  LDL.LU R26, [R1+0x84] ;  /* 0x00008400011a7983 */ /* 0x001f280000300800 */
[----:B-1----:R-:W2:Y:S04]  /*7a60*/  LDL.LU R25, [R1+0x200] ;  /* 0x0002000001197983 */ /* 0x002ea80000300800 */
[----:B------:R-:W3:Y:S04]  /*7a70*/  LDL.LU R7, [R1+0x274] ;  /* 0x0002740001077983 */ /* 0x000ee80000300800 */
[----:B------:R-:W3:Y:S04]  /*7a80*/  LDL.LU R6, [R1+0x278] ;  /* 0x0002780001067983 */ /* 0x000ee80000300800 */
[----:B------:R-:W3:Y:S04]  /*7a90*/  LDL.LU R5, [R1+0x27c] ;  /* 0x00027c0001057983 */ /* 0x000ee80000300800 */
[----:B------:R-:W3:Y:S04]  /*7aa0*/  LDL.LU R16, [R1+0x270] ;  /* 0x0002700001107983 */ /* 0x000ee80000300800 */
[----:B------:R0:W-:Y:S04]  /*7ab0*/  STS.U16 [R2+0xa00], R3 ;  /* 0x000a000302007388 */ /* 0x0001e80000000400 */
[----:B------:R-:W3:Y:S04]  /*7ac0*/  LDL.LU R4, [R1+0x1f4] ;  /* 0x0001f40001047983 */ /* 0x000ee80000300800 */
[----:B------:R1:W-:Y:S04]  /*7ad0*/  STS.U16 [R2+0xa80], R17 ;  /* 0x000a801102007388 */ /* 0x0003e80000000400 */
[----:B0-----:R-:W3:Y:S04]  /*7ae0*/  LDL.LU R3, [R1+0x1f8] ;  /* 0x0001f80001037983 */ /* 0x001ee80000300800 */
[----:B------:R0:W-:Y:S04]  /*7af0*/  STS.U16 [R2+0xb00], R20 ;  /* 0x000b001402007388 */ /* 0x0001e80000000400 */
[----:B-1----:R-:W3:Y:S04]  /*7b00*/  LDL.LU R17, [R1+0x1fc] ;  /* 0x0001fc0001117983 */ /* 0x002ee80000300800 */
        /* <DEDUP_REMOVED lines=8> */
[----:B0-----:R-:W3:Y:S04]  /*7b90*/  LDL.LU R22, [R1+0x998] ;  /* 0x0009980001167983 */ /* 0x001ee80000300800 */
[----:B--2---:R-:W-:Y:S04]  /*7ba0*/  STS.U16 [R2+0x1b80], R25 ;  /* 0x001b801902007388 */ /* 0x004fe80000000400 */
[----:B----4-:R-:W-:Y:S04]  /*7bb0*/  STS.U16 [R2+0x2a00], R26 ;  /* 0x002a001a02007388 */ /* 0x010fe80000000400 */
[----:B---3--:R-:W-:Y:S04]  /*7bc0*/  STS.U16 [R2+0x2a80], R27 ;  /* 0x002a801b02007388 */ /* 0x008fe80000000400 */
[----:B------:R-:W-:Y:S04]  /*7bd0*/  STS.U16 [R2+0x2b00], R29 ;  /* 0x002b001d02007388 */ /* 0x000fe80000000400 */
[----:B------:R0:W-:Y:S04]  /*7be0*/  STS.U16 [R2+0x2b80], R0 ;  /* 0x002b800002007388 */ /* 0x0001e80000000400 */
[----:B------:R1:W-:Y:S04]  /*7bf0*/  STS.U16 [R2+0x3a00], R24 ;  /* 0x003a001802007388 */ /* 0x0003e80000000400 */
[----:B------:R2:W-:Y:S04]  /*7c00*/  STS.U16 [R2+0x3a80], R23 ;  /* 0x003a801702007388 */ /* 0x0005e80000000400 */
[----:B0-----:R-:W3:Y:S04]  /*7c10*/  LDL.LU R0, [R1+0x1ec] ;  /* 0x0001ec0001007983 */ /* 0x001ee80000300800 */
[----:B------:R-:W4:Y:S04]  /*7c20*/  LDL.LU R25, [R1+0x1e0] ;  /* 0x0001e00001197983 */ /* 0x000f280000300800 */
[----:B------:R-:W3:Y:S04]  /*7c30*/  LDL.LU R26, [R1+0x64] ;  /* 0x00006400011a7983 */ /* 0x000ee80000300800 */
[----:B------:R-:W3:Y:S04]  /*7c40*/  LDL.LU R27, [R1+0x6c] ;  /* 0x00006c00011b7983 */ /* 0x000ee80000300800 */
[----:B------:R-:W3:Y:S04]  /*7c50*/  LDL.LU R29, [R1+0x68] ;  /* 0x00006800011d7983 */ /* 0x000ee80000300800 */
[----:B-1----:R-:W3:Y:S04]  /*7c60*/  LDL.LU R24, [R1+0x1e8] ;  /* 0x0001e80001187983 */ /* 0x002ee80000300800 */
[----:B--2---:R-:W2:Y:S04]  /*7c70*/  LDL.LU R23, [R1+0x1e4] ;  /* 0x0001e40001177983 */ /* 0x004ea80000300800 */
[----:B------:R0:W-:Y:S04]  /*7c80*/  STS.U16 [R2+0x3b00], R22 ;  /* 0x003b001602007388 */ /* 0x0001e80000000400 */
[----:B------:R1:W-:Y:S04]  /*7c90*/  STS.U16 [R2+0x3b80], R21 ;  /* 0x003b801502007388 */ /* 0x0003e80000000400 */
[----:B0-----:R-:W2:Y:S04]  /*7ca0*/  LDL.LU R22, [R1+0x260] ;  /* 0x0002600001167983 */ /* 0x001ea80000300800 */
[----:B-1----:R-:W0:Y:S02]  /*7cb0*/  S2R R2, SR_TID.X ;  /* 0x0000000000027919 */ /* 0x002e240000002100 */
[----:B0-----:R-:W-:-:S05]  /*7cc0*/  LOP3.LUT R2, R2, 0x3f, RZ, 0xc0, !PT ;  /* 0x0000003f02027812 */ /* 0x001fca00078ec0ff */
[----:B------:R-:W-:-:S05]  /*7cd0*/  IMAD.SHL.U32 R2, R2, 0x2, RZ ;  /* 0x0000000202027824 */ /* 0x000fca00078e00ff */
[----:B------:R-:W-:Y:S02]  /*7ce0*/  LOP3.LUT R21, R2, 0x60, RZ, 0x3c, !PT ;  /* 0x0000006002157812 */ /* 0x000fe400078e3cff */
[----:B------:R-:W2:Y:S04]  /*7cf0*/  LDL.LU R2, [R1+0x70] ;  /* 0x0000700001027983 */ /* 0x000ea80000300800 */
[----:B------:R0:W-:Y:S04]  /*7d00*/  STS.U16 [R21+0xc00], R7 ;  /* 0x000c000715007388 */ /* 0x0001e80000000400 */
[----:B------:R1:W-:Y:S04]  /*7d10*/  STS.U16 [R21+0xc80], R6 ;  /* 0x000c800615007388 */ /* 0x0003e80000000400 */
[----:B------:R1:W-:Y:S04]  /*7d20*/  STS.U16 [R21+0xd00], R5 ;  /* 0x000d000515007388 */ /* 0x0003e80000000400 */
[----:B0-----:R-:W3:Y:S04]  /*7d30*/  LDL.LU R7, [R1+0x994] ;  /* 0x0009940001077983 */ /* 0x001ee80000300800 */
[----:B-1----:R-:W3:Y:S04]  /*7d40*/  LDL.LU R6, [R1+0x990] ;  /* 0x0009900001067983 */ /* 0x002ee80000300800 */
[----:B------:R-:W3:Y:S04]  /*7d50*/  LDL.LU R5, [R1+0x98c] ;  /* 0x00098c0001057983 */ /* 0x000ee80000300800 */
        /* <DEDUP_REMOVED lines=8> */
[----:B0-----:R-:W3:Y:S04]  /*7de0*/  LDL.LU R17, [R1+0x97c] ;  /* 0x00097c0001117983 */ /* 0x001ee80000300800 */
[----:B-1----:R-:W3:Y:S04]  /*7df0*/  LDL.LU R20, [R1+0x978] ;  /* 0x0009780001147983 */ /* 0x002ee80000300800 */
[----:B------:R0:W-:Y:S04]  /*7e00*/  STS.U16 [R21+0x2c00], R19 ;  /* 0x002c001315007388 */ /* 0x0001e80000000400 */
[----:B------:R1:W-:Y:S04]  /*7e10*/  STS.U16 [R21+0x2c80], R18 ;  /* 0x002c801215007388 */ /* 0x0003e80000000400 */
[----:B0-----:R-:W4:Y:S04]  /*7e20*/  LDL.LU R19, [R1+0x974] ;  /* 0x0009740001137983 */ /* 0x001f280000300800 */
[----:B-1----:R-:W4:Y:S04]  /*7e30*/  LDL.LU R18, [R1+0x970] ;  /* 0x0009700001127983 */ /* 0x002f280000300800 */
[----:B------:R0:W-:Y:S04]  /*7e40*/  STS.U16 [R21+0x2d00], R28 ;  /* 0x002d001c15007388 */ /* 0x0001e80000000400 */
[----:B0-----:R-:W4:Y:S04]  /*7e50*/  LDL.LU R28, [R1+0x96c] ;  /* 0x00096c00011c7983 */ /* 0x001f280000300800 */
[----:B--2---:R0:W-:Y:S04]  /*7e60*/  STS.U16 [R21+0x2d80], R2 ;  /* 0x002d800215007388 */ /* 0x0041e80000000400 */
[----:B0-----:R-:W0:Y:S02]  /*7e70*/  S2R R2, SR_TID.X ;  /* 0x0000000000027919 */ /* 0x001e240000002100 */
[----:B0-----:R-:W-:-:S05]  /*7e80*/  LOP3.LUT R2, R2, 0x3f, RZ, 0xc0, !PT ;  /* 0x0000003f02027812 */ /* 0x001fca00078ec0ff */
[----:B------:R-:W-:Y:S01]  /*7e90*/  IMAD.SHL.U32 R2, R2, 0x2, RZ ;  /* 0x0000000202027824 */ /* 0x000fe200078e00ff */
[----:B---3--:R0:W-:Y:S04]  /*7ea0*/  STS.U16 [R21+0x3c00], R20 ;  /* 0x003c001415007388 */ /* 0x0081e80000000400 */
[----:B0-----:R-:W-:Y:S01]  /*7eb0*/  LOP3.LUT R21, R2, 0x70, RZ, 0x3c, !PT ;  /* 0x0000007002157812 */ /* 0x001fe200078e3cff */
[----:B------:R-:W2:Y:S04]  /*7ec0*/  LDL.LU R20, [R1+0x268] ;  /* 0x0002680001147983 */ /* 0x000ea80000300800 */
[----:B------:R-:W0:Y:S02]  /*7ed0*/  S2R R2, SR_TID.X ;  /* 0x0000000000027919 */ /* 0x000e240000002100 */
[----:B0-----:R-:W-:-:S05]  /*7ee0*/  LOP3.LUT R2, R2, 0x3f, RZ, 0xc0, !PT ;  /* 0x0000003f02027812 */ /* 0x001fca00078ec0ff */
[----:B------:R-:W-:-:S05]  /*7ef0*/  IMAD.SHL.U32 R2, R2, 0x2, RZ ;  /* 0x0000000202027824 */ /* 0x000fca00078e00ff */
[----:B------:R-:W-:-:S05]  /*7f00*/  LOP3.LUT R2, R2, 0x60, RZ, 0x3c, !PT ;  /* 0x0000006002027812 */ /* 0x000fca00078e3cff */
[----:B----4-:R0:W-:Y:S04]  /*7f10*/  STS.U16 [R2+0x3c80], R19 ;  /* 0x003c801302007388 */ /* 0x0101e80000000400 */
[----:B------:R1:W-:Y:S04]  /*7f20*/  STS.U16 [R2+0x3d00], R18 ;  /* 0x003d001202007388 */ /* 0x0003e80000000400 */
[----:B0-----:R-:W3:Y:S04]  /*7f30*/  LDL.LU R19, [R1+0x26c] ;  /* 0x00026c0001137983 */ /* 0x001ee80000300800 */
[----:B-1----:R-:W4:Y:S04]  /*7f40*/  LDL.LU R18, [R1+0x264] ;  /* 0x0002640001127983 */ /* 0x002f280000300800 */
[----:B------:R0:W-:Y:S04]  /*7f50*/  STS.U16 [R2+0x3d80], R17 ;  /* 0x003d801102007388 */ /* 0x0001e80000000400 */
[----:B0-----:R-:W0:Y:S04]  /*7f60*/  S2R R2, SR_TID.X ;  /* 0x0000000000027919 */ /* 0x001e280000002100 */
[----:B----4-:R-:W-:Y:S04]  /*7f70*/  STS.U16 [R21+0xe00], R18 ;  /* 0x000e001215007388 */ /* 0x010fe80000000400 */
[----:B---3--:R-:W-:Y:S04]  /*7f80*/  STS.U16 [R21+0xe80], R19 ;  /* 0x000e801315007388 */ /* 0x008fe80000000400 */
[----:B--2---:R-:W-:Y:S04]  /*7f90*/  STS.U16 [R21+0xf00], R20 ;  /* 0x000f001415007388 */ /* 0x004fe80000000400 */
[----:B------:R-:W-:Y:S04]  /*7fa0*/  STS.U16 [R21+0xf80], R22 ;  /* 0x000f801615007388 */ /* 0x000fe80000000400 */
[----:B------:R-:W-:Y:S04]  /*7fb0*/  STS.U16 [R21+0x1e00], R23 ;  /* 0x001e001715007388 */ /* 0x000fe80000000400 */
[----:B------:R1:W-:Y:S04]  /*7fc0*/  STS.U16 [R21+0x1e80], R0 ;  /* 0x001e800015007388 */ /* 0x0003e80000000400 */
[----:B------:R-:W-:Y:S04]  /*7fd0*/  STS.U16 [R21+0x1f00], R24 ;  /* 0x001f001815007388 */ /* 0x000fe80000000400 */
[----:B------:R-:W-:Y:S04]  /*7fe0*/  STS.U16 [R21+0x1f80], R25 ;  /* 0x001f801915007388 */ /* 0x000fe80000000400 */
[----:B------:R-:W-:Y:S04]  /*7ff0*/  STS.U16 [R21+0x2e00], R26 ;  /* 0x002e001a15007388 */ /* 0x000fe80000000400 */
[----:B------:R-:W-:Y:S04]  /*8000*/  STS.U16 [R21+0x2e80], R27 ;  /* 0x002e801b15007388 */ /* 0x000fe80000000400 */
[----:B------:R-:W-:Y:S04]  /*8010*/  STS.U16 [R21+0x2f00], R29 ;  /* 0x002f001d15007388 */ /* 0x000fe80000000400 */
[----:B-1----:R-:W2:Y:S04]  /*8020*/  LDL R0, [R1+0x6c0] ;  /* 0x0006c00001007983 */ /* 0x002ea80000100800 */
[----:B------:R1:W-:Y:S04]  /*8030*/  STS.U16 [R21+0x2f80], R28 ;  /* 0x002f801c15007388 */ /* 0x0003e80000000400 */
[----:B-1----:R-:W3:Y:S01]  /*8040*/  LDL.LU R28, [R1+0x968] ;  /* 0x00096800011c7983 */ /* 0x002ee20000300800 */
[----:B0-----:R-:W-:-:S05]  /*8050*/  LOP3.LUT R2, R2, 0x3f, RZ, 0xc0, !PT ;  /* 0x0000003f02027812 */ /* 0x001fca00078ec0ff */
[----:B------:R-:W-:Y:S01]  /*8060*/  IMAD.SHL.U32 R2, R2, 0x2, RZ ;  /* 0x0000000202027824 */ /* 0x000fe200078e00ff */
[----:B------:R-:W-:Y:S04]  /*8070*/  STS.U16 [R21+0x3e00], R16 ;  /* 0x003e001015007388 */ /* 0x000fe80000000400 */
[----:B------:R-:W-:Y:S01]  /*8080*/  LOP3.LUT R29, R2, 0x10, RZ, 0x3c, !PT ;  /* 0x00000010021d7812 */ /* 0x000fe200078e3cff */
        /* <DEDUP_REMOVED lines=11> */
[----:B------:R-:W-:Y:S06]  /*8140*/  BAR.SYNC.DEFER_BLOCKING 0x0 ;  /* 0x0000000000007b1d */ /* 0x000fec0000010000 */
[----:B--2---:R-:W-:Y:S04]  /*8150*/  LDSM.16.M88.4 R20, [R0+0x4000] ;  /* 0x004000000014783b */ /* 0x004fe80000000200 */
[----:B------:R-:W-:Y:S04]  /*8160*/  LDSM.16.M88.4 R16, [R0+0x4200] ;  /* 0x004200000010783b */ /* 0x000fe80000000200 */
[----:B---3--:R-:W0:Y:S04]  /*8170*/  LDSM.16.MT88.4 R8, [R28] ;  /* 0x000000001c08783b */ /* 0x008e280000004200 */
[----:B------:R-:W1:Y:S04]  /*8180*/  LDSM.16.MT88.4 R24, [R28+0x100] ;  /* 0x000100001c18783b */ /* 0x000e680000004200 */
[----:B------:R-:W-:Y:S04]  /*8190*/  LDSM.16.MT88.4 R4, [R28+0x80] ;  /* 0x000080001c04783b */ /* 0x000fe80000004200 */
[----:B0-----:R-:W-:Y:S04]  /*81a0*/  STL.64 [R1+0x960], R10 ;  /* 0x0009600a01007387 */ /* 0x001fe80000100a00 */
[----:B------:R-:W-:Y:S04]  /*81b0*/  STL.64 [R1+0x958], R8 ;  /* 0x0009580801007387 */ /* 0x000fe80000100a00 */
[----:B------:R-:W0:Y:S04]  /*81c0*/  LDSM.16.MT88.4 R8, [R28+0x180] ;  /* 0x000180001c08783b */ /* 0x000e280000004200 */
[----:B------:R-:W-:Y:S04]  /*81d0*/  STL [R1+0x874], R22 ;  /* 0x0008741601007387 */ /* 0x000fe80000100800 */
[----:B------:R-:W-:Y:S04]  /*81e0*/  STL [R1+0x870], R23 ;  /* 0x0008701701007387 */ /* 0x000fe80000100800 */
[----:B------:R-:W2:Y:S04]  /*81f0*/  LDL.LU.64 R12, [R1+0x40] ;  /* 0x00004000010c7983 */ /* 0x000ea80000300a00 */
[----:B------:R-:W2:Y:S04]  /*8200*/  LDL.LU.64 R14, [R1+0x48] ;  /* 0x00004800010e7983 */ /* 0x000ea80000300a00 */
[----:B-1----:R-:W-:Y:S04]  /*8210*/  STL.64 [R1+0x940], R26 ;  /* 0x0009401a01007387 */ /* 0x002fe80000100a00 */
[----:B------:R1:W-:Y:S04]  /*8220*/  STL.64 [R1+0x938], R24 ;  /* 0x0009381801007387 */ /* 0x0003e80000100a00 */
[----:B-1----:R-:W3:Y:S04]  /*8230*/  LDL.LU.64 R24, [R1+0x160] ;  /* 0x0001600001187983 */ /* 0x002ee80000300a00 */
[----:B------:R-:W3:Y:S01]  /*8240*/  LDL.LU.64 R26, [R1+0x168] ;  /* 0x00016800011a7983 */ /* 0x000ee20000300a00 */
[----:B0-----:R-:W-:-:S02]  /*8250*/  IMAD.MOV.U32 R22, RZ, RZ, R11 ;  /* 0x000000ffff167224 */ /* 0x001fc400078e000b */
[----:B------:R-:W-:Y:S01]  /*8260*/  IMAD.MOV.U32 R23, RZ, RZ, R10 ;  /* 0x000000ffff177224 */ /* 0x000fe200078e000a */
[----:B------:R0:W-:Y:S04]  /*8270*/  STL.64 [R1+0x80], R8 ;  /* 0x0000800801007387 */ /* 0x0001e80000100a00 */
[----:B------:R-:W3:Y:S04]  /*8280*/  LDL.LU.64 R10, [R1+0x960] ;  /* 0x00096000010a7983 */ /* 0x000ee80000300a00 */
[----:B0-----:R-:W3:Y:S02]  /*8290*/  LDL.LU.64 R8, [R1+0x958] ;  /* 0x0009580001087983 */ /* 0x001ee40000300a00 */
[----:B---3--:R-:W-:Y:S11]  /*82a0*/  HMMA.16816.F32.BF16 R24, R8, R20, R24 ;  /* 0x000000140818723c */ /* 0x008ff60000041818 */
[----:B------:R-:W-:Y:S11]  /*82b0*/  @!UPT UIADD3 URZ, URZ, URZ, URZ ;  /* 0x0000003f3f3ff290 */ /* 0x000ff6000fffe03f */
[----:B------:R-:W-:Y:S02]  /*82c0*/  @!UPT UIADD3 URZ, URZ, URZ, URZ ;  /* 0x0000003f3f3ff290 */ /* 0x000fe4000fffe03f */
[----:B------:R-:W-:-:S05]  /*82d0*/  IMAD.MOV.U32 R0, RZ, RZ, R27 ;  /* 0x000000ffff007224 */ /* 0x000fca00078e001b */
[----:B------:R0:W-:Y:S01]  /*82e0*/  STL [R1+0x884], R0 ;  /* 0x0008840001007387 */ /* 0x0001e20000100800 */
[----:B------:R-:W-:Y:S02]  /*82f0*/  IMAD.MOV.U32 R29, RZ, RZ, R24 ;  /* 0x000000ffff1d7224 */ /* 0x000fe400078e0018 */
[----:B------:R-:W-:Y:S02]  /*8300*/  IMAD.MOV.U32 R3, RZ, RZ, R25 ;  /* 0x000000ffff037224 */ /* 0x000fe400078e0019 */
[----:B------:R-:W-:Y:S02]  /*8310*/  IMAD.MOV.U32 R2, RZ, RZ, R26 ;  /* 0x000000ffff027224 */ /* 0x000fe400078e001a */
[----:B0-----:R-:W-:Y:S01]  /*8320*/  IMAD.MOV.U32 R0, RZ, RZ, R22 ;  /* 0x000000ffff007224 */ /* 0x001fe200078e0016 */
[----:B------:R-:W-:-:S05]  /*8330*/  LOP3.LUT R22, R28, 0x40, RZ, 0x3c, !PT ;  /* 0x000000401c167812 */ /* 0x000fca00078e3cff */
[----:B------:R-:W0:Y:S04]  /*8340*/  LDSM.16.MT88.4 R24, [R22] ;  /* 0x000000001618783b */ /* 0x000e280000004200 */
[----:B------:R-:W-:Y:S04]  /*8350*/  STL [R1+0x880], R2 ;  /* 0x0008800201007387 */ /* 0x000fe80000100800 */
[----:B------:R-:W-:Y:S04]  /*8360*/  STL [R1+0x87c], R3 ;  /* 0x00087c0301007387 */ /* 0x000fe80000100800 */
[----:B------:R-:W-:Y:S04]  /*8370*/  STL [R1+0x878], R29 ;  /* 0x0008781d01007387 */ /* 0x000fe80000100800 */
[----:B0-----:R-:W-:Y:S04]  /*8380*/  STL.64 [R1+0x70], R24 ;  /* 0x0000701801007387 */ /* 0x001fe80000100a00 */
[----:B------:R-:W-:Y:S04]  /*8390*/  STL.64 [R1+0x78], R26 ;  /* 0x0000781a01007387 */ /* 0x000fe80000100a00 */
[----:B------:R-:W0:Y:S04]  /*83a0*/  LDSM.16.MT88.4 R24, [R22+0x80] ;  /* 0x000080001618783b */ /* 0x000e280000004200 */
[----:B0-----:R-:W-:Y:S04]  /*83b0*/  STL.64 [R1+0x60], R24 ;  /* 0x0000601801007387 */ /* 0x001fe80000100a00 */
[----:B------:R-:W-:Y:S04]  /*83c0*/  STL.64 [R1+0x68], R26 ;  /* 0x0000681a01007387 */ /* 0x000fe80000100a00 */
[----:B------:R-:W0:Y:S01]  /*83d0*/  LDSM.16.MT88.4 R24, [R22+0x100] ;  /* 0x000100001618783b */ /* 0x000e220000004200 */
[----:B--2---:R-:W-:Y:S03]  /*83e0*/  HMMA.16816.F32.BF16 R8, R8, R16, R12 ;  /* 0x000000100808723c */ /* 0x004fe6000004180c */
[----:B0-----:R-:W-:Y:S04]  /*83f0*/  STL.64 [R1+0x50], R24 ;  /* 0x0000501801007387 */ /* 0x001fe80000100a00 */
[----:B------:R-:W-:Y:S04]  /*8400*/  STL.64 [R1+0x58], R26 ;  /* 0x0000581a01007387 */ /* 0x000fe80000100a00 */
[----:B------:R-:W-:Y:S04]  /*8410*/  STL.64 [R1+0x950], R18 ;  /* 0x0009501201007387 */ /* 0x000fe80000100a00 */
[----:B------:R0:W-:Y:S04]  /*8420*/  STL.64 [R1+0x948], R16 ;  /* 0x0009481001007387 */ /* 0x0001e80000100a00 */
[----:B0-----:R-:W2:Y:S04]  /*8430*/  LDL.LU.64 R16, [R1+0x140] ;  /* 0x0001400001107983 */ /* 0x001ea80000300a00 */
[----:B------:R-:W2:Y:S01]  /*8440*/  LDL.LU.64 R18, [R1+0x148] ;  /* 0x0001480001127983 */ /* 0x000ea20000300a00 */
[----:B------:R-:W-:Y:S01]  /*8450*/  IMAD.MOV.U32 R29, RZ, RZ, R9 ;  /* 0x000000ffff1d7224 */ /* 0x000fe200078e0009 */
[----:B------:R-:W-:Y:S01]  /*8460*/  LOP3.LUT R9, R28, 0x40, RZ, 0x3c, !PT ;  /* 0x000000401c097812 */ /* 0x000fe200078e3cff */
[----:B------:R-:W-:Y:S01]  /*8470*/  IMAD.MOV.U32 R2, RZ, RZ, R23 ;  /* 0x000000ffff027224 */ /* 0x000fe200078e0017 */
[----:B------:R-:W3:Y:S04]  /*8480*/  LDL.LU.64 R24, [R1+0x30] ;  /* 0x0000300001187983 */ /* 0x000ee80000300a00 */
[----:B------:R-:W0:Y:S01]  /*8490*/  LDSM.16.MT88.4 R12, [R9+0x180] ;  /* 0x00018000090c783b */ /* 0x000e220000004200 */
[----:B------:R-:W-:-:S02]  /*84a0*/  IMAD.MOV.U32 R23, RZ, RZ, R11 ;  /* 0x000000ffff177224 */ /* 0x000fc400078e000b */
[----:B------:R-:W-:Y:S01]  /*84b0*/  IMAD.MOV.U32 R22, RZ, RZ, R10 ;  /* 0x000000ffff167224 */ /* 0x000fe200078e000a */
[----:B------:R-:W3:Y:S01]  /*84c0*/  LDL.LU.64 R26, [R1+0x38] ;  /* 0x00003800011a7983 */ /* 0x000ee20000300a00 */
[----:B------:R-:W-:-:S03]  /*84d0*/  IMAD.MOV.U32 R3, RZ, RZ, R8 ;  /* 0x000000ffff037224 */ /* 0x000fc600078e0008 */
[----:B------:R-:W-:Y:S04]  /*84e0*/  STL [R1+0x894], R23 ;  /* 0x0008941701007387 */ /* 0x000fe80000100800 */
[----:B------:R-:W-:Y:S04]  /*84f0*/  STL [R1+0x890], R22 ;  /* 0x0008901601007387 */ /* 0x000fe80000100800 */
[----:B------:R-:W-:Y:S04]  /*8500*/  STL [R1+0x88c], R29 ;  /* 0x00088c1d01007387 */ /* 0x000fe80000100800 */
[----:B------:R-:W-:Y:S04]  /*8510*/  STL [R1+0x888], R3 ;  /* 0x0008880301007387 */ /* 0x000fe80000100800 */
[----:B0-----:R-:W-:Y:S04]  /*8520*/  STL.64 [R1+0x858], R14 ;  /* 0x0008580e01007387 */ /* 0x001fe80000100a00 */
[----:B------:R0:W-:Y:S01]  /*8530*/  STL.64 [R1+0x850], R12 ;  /* 0x0008500c01007387 */ /* 0x0001e20000100a00 */
[----:B--2---:R-:W-:Y:S11]  /*8540*/  HMMA.16816.F32.BF16 R16, R4, R20, R16 ;  /* 0x000000140410723c */ /* 0x004ff60000041810 */
[----:B------:R-:W-:Y:S11]  /*8550*/  @!UPT UIADD3 URZ, URZ, URZ, URZ ;  /* 0x0000003f3f3ff290 */ /* 0x000ff6000fffe03f */
[----:B------:R-:W-:Y:S02]  /*8560*/  @!UPT UIADD3 URZ, URZ, URZ, URZ ;  /* 0x0000003f3f3ff290 */ /* 0x000fe4000fffe03f */
[----:B0-----:R-:W-:Y:S02]  /*8570*/  IMAD.MOV.U32 R13, RZ, RZ, R18 ;  /* 0x000000ffff0d7224 */ /* 0x001fe400078e0012 */
[----:B------:R-:W-:Y:S02]  /*8580*/  IMAD.MOV.U32 R12, RZ, RZ, R19 ;  /* 0x000000ffff0c7224 */ /* 0x000fe400078e0013 */
[----:B------:R-:W-:Y:S01]  /*8590*/  IMAD.MOV.U32 R15, RZ, RZ, R16 ;  /* 0x000000ffff0f7224 */ /* 0x000fe200078e0010 */
[----:B------:R-:W2:Y:S01]  /*85a0*/  LDL.LU.64 R18, [R1+0x950] ;  /* 0x0009500001127983 */ /* 0x000ea20000300a00 */
[----:B------:R-:W-:-:S03]  /*85b0*/  IMAD.MOV.U32 R14, RZ, RZ, R17 ;  /* 0x000000ffff0e7224 */ /* 0x000fc600078e0011 */
[----:B------:R-:W3:Y:S01]  /*85c0*/  LDL.LU.64 R16, [R1+0x948] ;  /* 0x0009480001107983 */ /* 0x000ee20000300a00 */
[----:B------:R-:W-:Y:S02]  /*85d0*/  IMAD.MOV.U32 R10, RZ, RZ, R2 ;  /* 0x000000ffff0a7224 */ /* 0x000fe400078e0002 */
[----:B------:R-:W-:Y:S01]  /*85e0*/  IMAD.MOV.U32 R11, RZ, RZ, R0 ;  /* 0x000000ffff0b7224 */ /* 0x000fe200078e0000 */
[----:B------:R-:W-:Y:S04]  /*85f0*/  STL [R1+0x8a4], R12 ;  /* 0x0008a40c01007387 */ /* 0x000fe80000100800 */
[----:B------:R-:W-:Y:S04]  /*8600*/  STL [R1+0x8a0], R13 ;  /* 0x0008a00d01007387 */ /* 0x000fe80000100800 */
[----:B------:R-:W-:Y:S04]  /*8610*/  STL [R1+0x89c], R14 ;  /* 0x00089c0e01007387 */ /* 0x000fe80000100800 */
[----:B------:R-:W-:Y:S01]  /*8620*/  STL [R1+0x898], R15 ;  /* 0x0008980f01007387 */ /* 0x000fe20000100800 */
[----:B---3--:R-:W-:Y:S03]  /*8630*/  HMMA.16816.F32.BF16 R4, R4, R16, R24 ;  /* 0x000000100404723c */ /* 0x008fe60000041818 */
[----:B------:R-:W0:Y:S11]  /*8640*/  LDSM.16.MT88.4 R24, [R28+0x2000] ;  /* 0x002000001c18783b */ /* 0x000e360000004200 */
[----:B------:R-:W-:Y:S10]  /*8650*/  @!UPT UIADD3 URZ, URZ, URZ, URZ ;  /* 0x0000003f3f3ff290 */ /* 0x000ff4000fffe03f */
[----:B------:R-:W-:Y:S02]  /*8660*/  IMAD.MOV.U32 R2, RZ, RZ, R7 ;  /* 0x000000ffff027224 */ /* 0x000fe400078e0007 */
[----:B------:R-:W-:Y:S02]  /*8670*/  IMAD.MOV.U32 R0, RZ, RZ, R6 ;  /* 0x000000ffff007224 */ /* 0x000fe400078e0006 */
[----:B------:R-:W-:Y:S02]  /*8680*/  IMAD.MOV.U32 R29, RZ, RZ, R4 ;  /* 0x000000ffff1d7224 */ /* 0x000fe400078e0004 */
[----:B------:R-:W-:Y:S02]  /*8690*/  IMAD.MOV.U32 R3, RZ, RZ, R5 ;  /* 0x000000ffff037224 */ /* 0x000fe400078e0005 */
[----:B------:R-:W3:Y:S04]  /*86a0*/  LDL.LU.64 R4, [R1+0x120] ;  /* 0x0001200001047983 */ /* 0x000ee80000300a00 */
[----:B------:R-:W3:Y:S04]  /*86b0*/  LDL.LU.64 R6, [R1+0x128] ;  /* 0x0001280001067983 */ /* 0x000ee80000300a00 */
[----:B------:R-:W-:Y:S01]  /*86c0*/  STL [R1+0x8b4], R2 ;  /* 0x0008b40201007387 */ /* 0x000fe20000100800 */
[----:B0-----:R-:W-:-:S03]  /*86d0*/  IMAD.MOV.U32 R13, RZ, RZ, R26 ;  /* 0x000000ffff0d7224 */ /* 0x001fc600078e001a */
[----:B------:R-:W-:Y:S01]  /*86e0*/  STL [R1+0x8b0], R0 ;  /* 0x0008b00001007387 */ /* 0x000fe20000100800 */
[----:B------:R-:W-:-:S03]  /*86f0*/  IMAD.MOV.U32 R14, RZ, RZ, R27 ;  /* 0x000000ffff0e7224 */ /* 0x000fc600078e001b */
[----:B------:R-:W-:Y:S01]  /*8700*/  STL [R1+0x8ac], R3 ;  /* 0x0008ac0301007387 */ /* 0x000fe20000100800 */
[----:B------:R-:W-:-:S03]  /*8710*/  IMAD.MOV.U32 R12, RZ, RZ, R25 ;  /* 0x000000ffff0c7224 */ /* 0x000fc600078e0019 */
[----:B------:R-:W-:Y:S04]  /*8720*/  STL [R1+0x8a8], R29 ;  /* 0x0008a81d01007387 */ /* 0x000fe80000100800 */
[----:B------:R0:W-:Y:S04]  /*8730*/  STL [R1+0x40], R24 ;  /* 0x0000401801007387 */ /* 0x0001e80000100800 */
[----:B------:R-:W3:Y:S04]  /*8740*/  LDL.LU.64 R26, [R1+0x940] ;  /* 0x00094000011a7983 */ /* 0x000ee80000300a00 */
[----:B0-----:R-:W3:Y:S04]  /*8750*/  LDL.LU.64 R24, [R1+0x938] ;  /* 0x0009380001187983 */ /* 0x001ee80000300a00 */
[----:B------:R-:W-:Y:S04]  /*8760*/  STL [R1+0x8c0], R14 ;  /* 0x0008c00e01007387 */ /* 0x000fe80000100800 */
[----:B------:R-:W-:Y:S04]  /*8770*/  STL [R1+0x8bc], R13 ;  /* 0x0008bc0d01007387 */ /* 0x000fe80000100800 */
[----:B------:R-:W-:Y:S04]  /*8780*/  STL [R1+0x8b8], R12 ;  /* 0x0008b80c01007387 */ /* 0x000fe80000100800 */
[----:B------:R-:W0:Y:S04]  /*8790*/  LDSM.16.MT88.4 R12, [R28+0x2080] ;  /* 0x002080001c0c783b */ /* 0x000e280000004200 */
[----:B0-----:R-:W-:Y:S04]  /*87a0*/  STL.64 [R1+0x30], R12 ;  /* 0x0000300c01007387 */ /* 0x001fe80000100a00 */
[----:B------:R-:W-:Y:S04]  /*87b0*/  STL.64 [R1+0x38], R14 ;  /* 0x0000380e01007387 */ /* 0x000fe80000100a00 */
[----:B------:R-:W0:Y:S04]  /*87c0*/  LDSM.16.MT88.4 R12, [R28+0x2100] ;  /* 0x002100001c0c783b */ /* 0x000e280000004200 */
[----:B0-----:R-:W-:Y:S04]  /*87d0*/  STL.64 [R1+0x20], R12 ;  /* 0x0000200c01007387 */ /* 0x001fe80000100a00 */
[----:B------:R-:W-:Y:S04]  /*87e0*/  STL.64 [R1+0x28], R14 ;  /* 0x0000280e01007387 */ /* 0x000fe80000100a00 */
[----:B------:R-:W0:Y:S04]  /*87f0*/  LDSM.16.MT88.4 R12, [R28+0x2180] ;  /* 0x002180001c0c783b */ /* 0x000e280000004200 */
[----:B------:R-:W-:Y:S04]  /*8800*/  STL [R1+0x71c], R28 ;  /* 0x00071c1c01007387 */ /* 0x000fe80000100800 */
[----:B0-----:R-:W-:Y:S04]  /*8810*/  STL.64 [R1+0x10], R12 ;  /* 0x0000100c01007387 */ /* 0x001fe80000100a00 */
[----:B------:R0:W-:Y:S02]  /*8820*/  STL.64 [R1+0x18], R14 ;  /* 0x0000180e01007387 */ /* 0x0001e40000100a00 */
[----:B0-----:R-:W-:Y:S01]  /*8830*/  IMAD.MOV.U32 R14, RZ, RZ, R10 ;  /* 0x000000ffff0e7224 */ /* 0x001fe200078e000a */
[----:B---3--:R-:W-:Y:S11]  /*8840*/  HMMA.16816.F32.BF16 R4, R24, R20, R4 ;  /* 0x000000141804723c */ /* 0x008ff60000041804 */
[----:B------:R-:W-:Y:S11]  /*8850*/  @!UPT UIADD3 URZ, URZ, URZ, URZ ;  /* 0x0000003f3f3ff290 */ /* 0x000ff6000fffe03f */
[----:B------:R-:W-:Y:S02]  /*8860*/  @!UPT UIADD3 URZ, URZ, URZ, URZ ;  /* 0x0000003f3f3ff290 */ /* 0x000fe4000fffe03f */
[----:B------:R-:W-:Y:S02]  /*8870*/  IMAD.MOV.U32 R28, RZ, RZ, R7 ;  /* 0x000000ffff1c7224 */ /* 0x000fe400078e0007 */
[----:B------:R-:W-:Y:S02]  /*8880*/  IMAD.MOV.U32 R22, RZ, RZ, R6 ;  /* 0x000000ffff167224 */ /* 0x000fe400078e0006 */
[----:B------:R-:W-:Y:S01]  /*8890*/  IMAD.MOV.U32 R23, RZ, RZ, R5 ;  /* 0x000000ffff177224 */ /* 0x000fe200078e0005 */
[----:B------:R0:W-:Y:S01]  /*88a0*/  STL [R1+0x8d0], R28 ;  /* 0x0008d01c01007387 */ /* 0x0001e20000100800 */
[----:B------:R-:W-:-:S03]  /*88b0*/  IMAD.MOV.U32 R15, RZ, RZ, R4 ;  /* 0x000000ffff0f7224 */ /* 0x000fc600078e0004 */
[----:B------:R-:W-:Y:S04]  /*88c0*/  STL [R1+0x8cc], R22 ;  /* 0x0008cc1601007387 */ /* 0x000fe80000100800 */
[----:B------:R-:W-:Y:S01]  /*88d0*/  STL [R1+0x8c8], R23 ;  /* 0x0008c81701007387 */ /* 0x000fe20000100800 */
[----:B0-----:R-:W-:-:S03]  /*88e0*/  IMAD.MOV.U32 R28, RZ, RZ, R9 ;  /* 0x000000ffff1c7224 */ /* 0x001fc600078e0009 */
[----:B------:R0:W-:Y:S04]  /*88f0*/  STL [R1+0x8c4], R15 ;  /* 0x0008c40f01007387 */ /* 0x0001e80000100800 */
[----:B------:R-:W-:Y:S04]  /*8900*/  LDSM.16.MT88.4 R4, [R28+0x2000] ;  /* 0x002000001c04783b */ /* 0x000fe80000004200 */
[----:B------:R-:W3:Y:S01]  /*8910*/  LDL.LU R12, [R1+0x80] ;  /* 0x00008000010c7983 */ /* 0x000ee20000300800 */
[----:B0-----:R-:W-:-:S03]  /*8920*/  IMAD.MOV.U32 R15, RZ, RZ, R11 ;  /* 0x000000ffff0f7224 */ /* 0x001fc600078e000b */
[----:B------:R-:W0:Y:S04]  /*8930*/  LDSM.16.MT88.4 R8, [R28+0x2080] ;  /* 0x002080001c08783b */ /* 0x000e280000004200 */
[----:B------:R-:W3:Y:S04]  /*8940*/  LDL.LU R13, [R1+0x84] ;  /* 0x00008400010d7983 */ /* 0x000ee80000300800 */
[----:B0-----:R-:W-:Y:S04]  /*8950*/  STL.64 [R1+0x748], R10 ;  /* 0x0007480a01007387 */ /* 0x001fe80000100a00 */
[----:B------:R-:W-:Y:S04]  /*8960*/  STL.64 [R1], R4 ;  /* 0x0000000401007387 */ /* 0x000fe80000100a00 */
[----:B------:R-:W-:Y:S04]  /*8970*/  STL.64 [R1+0x8], R6 ;  /* 0x0000080601007387 */ /* 0x000fe80000100a00 */
[----:B------:R0:W-:Y:S04]  /*8980*/  STL.64 [R1+0x740], R8 ;  /* 0x0007400801007387 */ /* 0x0001e80000100a00 */
[----:B------:R-:W1:Y:S04]  /*8990*/  LDSM.16.MT88.4 R4, [R28+0x2100] ;  /* 0x002100001c04783b */ /* 0x000e680000004200 */
[----:B0-----:R-:W4:Y:S04]  /*89a0*/  LDL.LU.64 R8, [R1+0xe0] ;  /* 0x0000e00001087983 */ /* 0x001f280000300a00 */
[----:B------:R-:W4:Y:S04]  /*89b0*/  LDL.LU.64 R10, [R1+0xe8] ;  /* 0x0000e800010a7983 */ /* 0x000f280000300a00 */
[----:B-1----:R-:W-:Y:S04]  /*89c0*/  STL.64 [R1+0x728], R6 ;  /* 0x0007280601007387 */ /* 0x002fe80000100a00 */
[----:B------:R-:W-:Y:S04]  /*89d0*/  STL.64 [R1+0x720], R4 ;  /* 0x0007200401007387 */ /* 0x000fe80000100a00 */
[----:B--2---:R-:W-:Y:S04]  /*89e0*/  STL.64 [R1+0x930], R18 ;  /* 0x0009301201007387 */ /* 0x004fe80000100a00 */
[----:B------:R0:W-:Y:S01]  /*89f0*/  STL.64 [R1+0x928], R16 ;  /* 0x0009281001007387 */ /* 0x0001e20000100a00 */
[----:B----4-:R-:W-:Y:S03]  /*8a00*/  HMMA.16816.F32.BF16 R24, R24, R16, R8 ;  /* 0x000000101818723c */ /* 0x010fe60000041808 */
[----:B0-----:R-:W3:Y:S04]  /*8a10*/  LDL.LU.64 R16, [R1+0xd0] ;  /* 0x0000d00001107983 */ /* 0x001ee80000300a00 */
[----:B------:R-:W3:Y:S04]  /*8a20*/  LDL.LU.64 R18, [R1+0xd8] ;  /* 0x0000d80001127983 */ /* 0x000ee80000300a00 */
[----:B------:R-:W2:Y:S04]  /*8a30*/  LDL.LU R8, [R1+0x60] ;  /* 0x0000600001087983 */ /* 0x000ea80000300800 */
[----:B------:R-:W2:Y:S04]  /*8a40*/  LDL.LU R9, [R1+0x64] ;  /* 0x0000640001097983 */ /* 0x000ea80000300800 */
[----:B------:R-:W4:Y:S04]  /*8a50*/  LDL.LU R10, [R1+0x68] ;  /* 0x00006800010a7983 */ /* 0x000f280000300800 */
[----:B------:R-:W4:Y:S01]  /*8a60*/  LDL.LU R11, [R1+0x6c] ;  /* 0x00006c00010b7983 */ /* 0x000f220000300800 */
[----:B------:R-:W-:-:S02]  /*8a70*/  IMAD.MOV.U32 R2, RZ, RZ, R24 ;  /* 0x000000ffff027224 */ /* 0x000fc400078e0018 */
[----:B------:R-:W-:Y:S02]  /*8a80*/  IMAD.MOV.U32 R0, RZ, RZ, R25 ;  /* 0x000000ffff007224 */ /* 0x000fe400078e0019 */
[----:B------:R-:W-:Y:S02]  /*8a90*/  IMAD.MOV.U32 R3, RZ, RZ, R26 ;  /* 0x000000ffff037224 */ /* 0x000fe400078e001a */
[----:B------:R-:W-:Y:S02]  /*8aa0*/  IMAD.MOV.U32 R29, RZ, RZ, R27 ;  /* 0x000000ffff1d7224 */ /* 0x000fe400078e001b */
[----:B------:R-:W0:Y:S01]  /*8ab0*/  LDSM.16.MT88.4 R24, [R28+0x2180] ;  /* 0x002180001c18783b */ /* 0x000e220000004200 */
[----:B---3--:R-:W-:Y:S03]  /*8ac0*/  HMMA.16816.F32.BF16 R16, R12, R20, R16 ;  /* 0x000000140c10723c */ /* 0x008fe60000041810 */
[----:B----4-:R-:W-:Y:S04]  /*8ad0*/  STL.64 [R1+0x910], R10 ;  /* 0x0009100a01007387 */ /* 0x010fe80000100a00 */
[----:B--2---:R1:W-:Y:S04]  /*8ae0*/  STL.64 [R1+0x908], R8 ;  /* 0x0009080801007387 */ /* 0x0043e80000100a00 */
[----:B-1----:R-:W2:Y:S04]  /*8af0*/  LDL.LU R8, [R1+0x70] ;  /* 0x0000700001087983 */ /* 0x002ea80000300800 */
[----:B------:R-:W2:Y:S04]  /*8b00*/  LDL.LU R9, [R1+0x74] ;  /* 0x0000740001097983 */ /* 0x000ea80000300800 */
[----:B------:R-:W2:Y:S04]  /*8b10*/  LDL.LU R10, [R1+0x78] ;  /* 0x00007800010a7983 */ /* 0x000ea80000300800 */
[----:B------:R-:W2:Y:S04]  /*8b20*/  LDL.LU R11, [R1+0x7c] ;  /* 0x00007c00010b7983 */ /* 0x000ea80000300800 */
[----:B------:R-:W3:Y:S04]  /*8b30*/  LDL.LU.64 R4, [R1+0xb0] ;  /* 0x0000b00001047983 */ /* 0x000ee80000300a00 */
[----:B------:R-:W3:Y:S04]  /*8b40*/  LDL.LU.64 R6, [R1+0xb8] ;  /* 0x0000b80001067983 */ /* 0x000ee80000300a00 */
[----:B------:R-:W-:Y:S04]  /*8b50*/  STL [R1+0x8e0], R29 ;  /* 0x0008e01d01007387 */ /* 0x000fe80000100800 */
[----:B------:R-:W-:Y:S04]  /*8b60*/  STL [R1+0x8dc], R3 ;  /* 0x0008dc0301007387 */ /* 0x000fe80000100800 */
[----:B------:R-:W-:Y:S04]  /*8b70*/  STL [R1+0x8d8], R0 ;  /* 0x0008d80001007387 */ /* 0x000fe80000100800 */
[----:B------:R-:W-:Y:S04]  /*8b80*/  STL [R1+0x8d4], R2 ;  /* 0x0008d40201007387 */ /* 0x000fe80000100800 */
[----:B0-----:R0:W-:Y:S04]  /*8b90*/  STL.64 [R1+0x700], R26 ;  /* 0x0007001a01007387 */ /* 0x0011e80000100a00 */
[----:B------:R1:W-:Y:S01]  /*8ba0*/  STL.64 [R1+0x6f8], R24 ;  /* 0x0006f81801007387 */ /* 0x0003e20000100a00 */
[----:B0-----:R-:W-:-:S02]  /*8bb0*/  IMAD.MOV.U32 R27, RZ, RZ, R16 ;  /* 0x000000ffff1b7224 */ /* 0x001fc400078e0010 */
[----:B------:R-:W-:Y:S02]  /*8bc0*/  IMAD.MOV.U32 R26, RZ, RZ, R17 ;  /* 0x000000ffff1a7224 */ /* 0x000fe400078e0011 */
[----:B-1----:R-:W-:Y:S02]  /*8bd0*/  IMAD.MOV.U32 R25, RZ, RZ, R18 ;  /* 0x000000ffff197224 */ /* 0x002fe400078e0012 */
[----:B------:R-:W-:Y:S02]  /*8be0*/  IMAD.MOV.U32 R24, RZ, RZ, R19 ;  /* 0x000000ffff187224 */ /* 0x000fe400078e0013 */
[----:B------:R-:W4:Y:S04]  /*8bf0*/  LDL.LU.64 R18, [R1+0x930] ;  /* 0x0009300001127983 */ /* 0x000f280000300a00 */
[----:B------:R-:W3:Y:S04]  /*8c00*/  LDL.LU.64 R16, [R1+0x928] ;  /* 0x0009280001107983 */ /* 0x000ee80000300a00 */
[----:B------:R-:W-:Y:S04]  /*8c10*/  STL [R1+0x8f0], R24 ;  /* 0x0008f01801007387 */ /* 0x000fe80000100800 */
[----:B------:R-:W-:Y:S04]  /*8c20*/  STL [R1+0x8ec], R25 ;  /* 0x0008ec1901007387 */ /* 0x000fe80000100800 */
[----:B------:R-:W-:Y:S04]  /*8c30*/  STL [R1+0x8e8], R26 ;  /* 0x0008e81a01007387 */ /* 0x000fe80000100800 */
[----:B------:R-:W-:Y:S04]  /*8c40*/  STL [R1+0x8e4], R27 ;  /* 0x0008e41b01007387 */ /* 0x000fe80000100800 */
[----:B----4-:R-:W-:Y:S01]  /*8c50*/  STL.64 [R1+0x920], R18 ;  /* 0x0009201201007387 */ /* 0x010fe20000100a00 */
[----:B---3--:R-:W-:Y:S03]  /*8c60*/  HMMA.16816.F32.BF16 R4, R12, R16, R4 ;  /* 0x000000100c04723c */ /* 0x008fe60000041804 */
[----:B------:R0:W-:Y:S04]  /*8c70*/  STL.64 [R1+0x918], R16 ;  /* 0x0009181001007387 */ /* 0x0001e80000100a00 */
[----:B0-----:R-:W2:Y:S04]  /*8c80*/  LDL.LU.64 R16, [R1+0xc0] ;  /* 0x0000c00001107983 */ /* 0x001ea80000300a00 */
[----:B------:R-:W2:Y:S04]  /*8c90*/  LDL.LU.64 R18, [R1+0xc8] ;  /* 0x0000c80001127983 */ /* 0x000ea80000300a00 */
[----:B------:R-:W3:Y:S09]  /*8ca0*/  LDL.LU.64 R24, [R1+0xa0] ;  /* 0x0000a00001187983 */ /* 0x000ef20000300a00 */
[----:B------:R-:W-:Y:S01]  /*8cb0*/  IMAD.MOV.U32 R15, RZ, RZ, R4 ;  /* 0x000000ffff0f7224 */ /* 0x000fe200078e0004 */
[----:B------:R-:W3:Y:S01]  /*8cc0*/  LDL.LU.64 R26, [R1+0xa8] ;  /* 0x0000a800011a7983 */ /* 0x000ee20000300a00 */
[----:B------:R-:W-:-:S02]  /*8cd0*/  IMAD.MOV.U32 R14, RZ, RZ, R5 ;  /* 0x000000ffff0e7224 */ /* 0x000fc400078e0005 */
[----:B------:R-:W-:Y:S01]  /*8ce0*/  IMAD.MOV.U32 R13, RZ, RZ, R6 ;  /* 0x000000ffff0d7224 */ /* 0x000fe200078e0006 */
[----:B------:R-:W4:Y:S01]  /*8cf0*/  LDL.LU.64 R4, [R1+0x180] ;  /* 0x0001800001047983 */ /* 0x000f220000300a00 */
[----:B------:R-:W-:-:S03]  /*8d00*/  IMAD.MOV.U32 R12, RZ, RZ, R7 ;  /* 0x000000ffff0c7224 */ /* 0x000fc600078e0007 */
[----:B------:R-:W3:Y:S01]  /*8d10*/  LDL.LU.64 R6, [R1+0x188] ;  /* 0x0001880001067983 */ /* 0x000ee20000300a00 */
[----:B--2---:R-:W-:Y:S03]  /*8d20*/  HMMA.16816.F32.BF16 R16, R8, R20, R16 ;  /* 0x000000140810723c */ /* 0x004fe60000041810 */
[----:B---3--:R-:W-:Y:S04]  /*8d30*/  STL.64 [R1+0x900], R6 ;  /* 0x0009000601007387 */ /* 0x008fe80000100a00 */
[----:B----4-:R0:W-:Y:S11]  /*8d40*/  STL.64 [R1+0x8f8], R4 ;  /* 0x0008f80401007387 */ /* 0x0101f60000100a00 */
[----:B------:R-:W-:Y:S06]  /*8d50*/  @!UPT UIADD3 URZ, URZ, URZ, URZ ;  /* 0x0000003f3f3ff290 */ /* 0x000fec000fffe03f */
[----:B------:R-:W-:Y:S02]  /*8d60*/  IMAD.MOV.U32 R22, RZ, RZ, R18 ;  /* 0x000000ffff167224 */ /* 0x000fe400078e0012 */
[----:B------:R-:W-:Y:S02]  /*8d70*/  IMAD.MOV.U32 R23, RZ, RZ, R19 ;  /* 0x000000ffff177224 */ /* 0x000fe400078e0013 */
[----:B------:R-:W-:Y:S01]  /*8d80*/  IMAD.MOV.U32 R2, RZ, RZ, R16 ;  /* 0x000000ffff027224 */ /* 0x000fe200078e0010 */
[----:B0-----:R-:W2:Y:S01]  /*8d90*/  LDL.LU.64 R4, [R1+0x90] ;  /* 0x0000900001047983 */ /* 0x001ea20000300a00 */
[----:B------:R-:W-:-:S03]  /*8da0*/  IMAD.MOV.U32 R28, RZ, RZ, R17 ;  /* 0x000000ffff1c7224 */ /* 0x000fc600078e0011 */
[----:B------:R-:W2:Y:S04]  /*8db0*/  LDL.LU.64 R6, [R1+0x98] ;  /* 0x0000980001067983 */ /* 0x000ea80000300a00 */
[----:B------:R0:W-:Y:S04]  /*8dc0*/  STL [R1+0x8f4], R15 ;  /* 0x0008f40f01007387 */ /* 0x0001e80000100800 */
[----:B------:R-:W3:Y:S04]  /*8dd0*/  LDL.LU.64 R18, [R1+0x920] ;  /* 0x0009200001127983 */ /* 0x000ee80000300a00 */
[----:B------:R-:W4:Y:S02]  /*8de0*/  LDL.LU.64 R16, [R1+0x918] ;  /* 0x0009180001107983 */ /* 0x000f240000300a00 */
[----:B----4-:R-:W-:Y:S11]  /*8df0*/  HMMA.16816.F32.BF16 R8, R8, R16, R24 ;  /* 0x000000100808723c */ /* 0x010ff60000041818 */
[----:B------:R-:W-:Y:S11]  /*8e00*/  @!UPT UIADD3 URZ, URZ, URZ, URZ ;  /* 0x0000003f3f3ff290 */ /* 0x000ff6000fffe03f */
[----:B------:R-:W-:Y:S02]  /*8e10*/  @!UPT UIADD3 URZ, URZ, URZ, URZ ;  /* 0x0000003f3f3ff290 */ /* 0x000fe4000fffe03f */
[----:B------:R-:W-:Y:S02]  /*8e20*/  IMAD.MOV.U32 R3, RZ, RZ, R10 ;  /* 0x000000ffff037224 */ /* 0x000fe400078e000a */
[----:B------:R-:W-:Y:S02]  /*8e30*/  IMAD.MOV.U32 R0, RZ, RZ, R11 ;  /* 0x000000ffff007224 */ /* 0x000fe400078e000b */
[----:B------:R-:W-:Y:S01]  /*8e40*/  IMAD.MOV.U32 R27, RZ, RZ, R8 ;  /* 0x000000ffff1b7224 */ /* 0x000fe200078e0008 */
[----:B------:R-:W2:Y:S01]  /*8e50*/  LDL.LU.64 R10, [R1+0x910] ;  /* 0x00091000010a7983 */ /* 0x000ea20000300a00 */
[----:B------:R-:W-:-:S03]  /*8e60*/  IMAD.MOV.U32 R29, RZ, RZ, R9 ;  /* 0x000000ffff1d7224 */ /* 0x000fc600078e0009 */
[----:B------:R-:W2:Y:S02]  /*8e70*/  LDL.LU.64 R8, [R1+0x908] ;  /* 0x0009080001087983 */ /* 0x000ea40000300a00 */
[----:B--2---:R-:W-:Y:S11]  /*8e80*/  HMMA.16816.F32.BF16 R4, R8, R20, R4 ;  /* 0x000000140804723c */ /* 0x004ff60000041804 */
[----:B------:R-:W-:Y:S11]  /*8e90*/  @!UPT UIADD3 URZ, URZ, URZ, URZ ;  /* 0x0000003f3f3ff290 */ /* 0x000ff6000fffe03f */
[----:B------:R-:W-:Y:S02]  /*8ea0*/  @!UPT UIADD3 URZ, URZ, URZ, URZ ;  /* 0x0000003f3f3ff290 */ /* 0x000fe4000fffe03f */
[----:B------:R-:W-:Y:S02]  /*8eb0*/  IMAD.MOV.U32 R25, RZ, RZ, R6 ;  /* 0x000000ffff197224 */ /* 0x000fe400078e0006 */
[----:B------:R-:W-:Y:S02]  /*8ec0*/  IMAD.MOV.U32 R26, RZ, RZ, R7 ;  /* 0x000000ffff1a7224 */ /* 0x000fe400078e0007 */
[----:B0-----:R-:W-:Y:S01]  /*8ed0*/  IMAD.MOV.U32 R15, RZ, RZ, R4 ;  /* 0x000000ffff0f7224 */ /* 0x001fe200078e0004 */
[----:B------:R-:W2:Y:S01]  /*8ee0*/  LDL.LU.64 R6, [R1+0x900] ;  /* 0x0009000001067983 */ /* 0x000ea20000300a00 */
[----:B------:R-:W-:-:S03]  /*8ef0*/  IMAD.MOV.U32 R24, RZ, RZ, R5 ;  /* 0x000000ffff187224 */ /* 0x000fc600078e0005 */
[----:B------:R-:W2:Y:S04]  /*8f00*/  LDL.LU.64 R4, [R1+0x8f8] ;  /* 0x0008f80001047983 */ /* 0x000ea80000300a00 */
[----:B---3--:R-:W-:Y:S04]  /*8f10*/  STL.64 [R1+0x868], R18 ;  /* 0x0008681201007387 */ /* 0x008fe80000100a00 */
[----:B------:R-:W-:Y:S01]  /*8f20*/  STL.64 [R1+0x860], R16 ;  /* 0x0008601001007387 */ /* 0x000fe20000100a00 */
[----:B--2---:R-:W-:Y:S03]  /*8f30*/  HMMA.16816.F32.BF16 R4, R8, R16, R4 ;  /* 0x000000100804723c */ /* 0x004fe60000041804 */
[----:B------:R-:W2:Y:S04]  /*8f40*/  LDL.LU R8, [R1] ;  /* 0x0000000001087983 */ /* 0x000ea80000300800 */
[----:B------:R-:W2:Y:S04]  /*8f50*/  LDL.LU R9, [R1+0x4] ;  /* 0x0000040001097983 */ /* 0x000ea80000300800 */
[----:B------:R-:W3:Y:S04]  /*8f60*/  LDL.LU R10, [R1+0x8] ;  /* 0x00000800010a7983 */ /* 0x000ee80000300800 */
[----:B------:R-:W3:Y:S04]  /*8f70*/  LDL.LU R11, [R1+0xc] ;  /* 0x00000c00010b7983 */ /* 0x000ee80000300800 */
[----:B---3--:R-:W-:Y:S04]  /*8f80*/  STL.64 [R1+0x778], R10 ;  /* 0x0007780a01007387 */ /* 0x008fe80000100a00 */
[----:B--2---:R-:W-:Y:S04]  /*8f90*/  STL.64 [R1+0x770], R8 ;  /* 0x0007700801007387 */ /* 0x004fe80000100a00 */
[----:B------:R0:W-:Y:S04]  /*8fa0*/  STL.64 [R1+0x738], R6 ;  /* 0x0007380601007387 */ /* 0x0001e80000100a00 */
[----:B------:R1:W-:Y:S01]  /*8fb0*/  STL.64 [R1+0x730], R4 ;  /* 0x0007300401007387 */ /* 0x0003e20000100a00 */
[----:B0-----:R-:W-:-:S02]  /*8fc0*/  IMAD.MOV.U32 R6, RZ, RZ, R25 ;  /* 0x000000ffff067224 */ /* 0x001fc400078e0019 */
[----:B-1----:R-:W-:Y:S02]  /*8fd0*/  IMAD.MOV.U32 R4, RZ, RZ, R15 ;  /* 0x000000ffff047224 */ /* 0x002fe400078e000f */
[----:B------:R-:W2:Y:S01]  /*8fe0*/  LDL.LU R15, [R1+0x8f4] ;  /* 0x0008f400010f7983 */ /* 0x000ea20000300800 */
[----:B------:R-:W-:Y:S02]  /*8ff0*/  IMAD.MOV.U32 R5, RZ, RZ, R24 ;  /* 0x000000ffff057224 */ /* 0x000fe400078e0018 */
[----:B------:R-:W-:Y:S01]  /*9000*/  IMAD.MOV.U32 R7, RZ, RZ, R26 ;  /* 0x000000ffff077224 */ /* 0x000fe200078e001a */
[----:B------:R-:W3:Y:S04]  /*9010*/  LDL.LU R24, [R1+0x8f0] ;  /* 0x0008f00001187983 */ /* 0x000ee80000300800 */
[----:B------:R-:W4:Y:S04]  /*9020*/  LDL.LU R25, [R1+0x8ec] ;  /* 0x0008ec0001197983 */ /* 0x000f280000300800 */
[----:B------:R-:W2:Y:S04]  /*9030*/  LDL.LU R26, [R1+0x8e8] ;  /* 0x0008e800011a7983 */ /* 0x000ea80000300800 */
[----:B------:R-:W2:Y:S04]  /*9040*/  LDL.LU R8, [R1+0x10] ;  /* 0x0000100001087983 */ /* 0x000ea80000300800 */
[----:B------:R-:W2:Y:S04]  /*9050*/  LDL.LU R9, [R1+0x14] ;  /* 0x0000140001097983 */ /* 0x000ea80000300800 */
[----:B------:R-:W2:Y:S04]  /*9060*/  LDL.LU R10, [R1+0x18] ;  /* 0x00001800010a7983 */ /* 0x000ea80000300800 */
[----:B------:R-:W2:Y:S04]  /*9070*/  LDL.LU R11, [R1+0x1c] ;  /* 0x00001c00010b7983 */ /* 0x000ea80000300800 */
[----:B--2---:R-:W-:Y:S04]  /*9080*/  STL.64 [R1+0x7a8], R10 ;  /* 0x0007a80a01007387 */ /* 0x004fe80000100a00 */
[----:B------:R-:W-:Y:S04]  /*9090*/  STL.64 [R1+0x7a0], R8 ;  /* 0x0007a00801007387 */ /* 0x000fe80000100a00 */
[----:B------:R0:W-:Y:S04]  /*90a0*/  STL.64 [R1+0x758], R6 ;  /* 0x0007580601007387 */ /* 0x0001e80000100a00 */
[----:B------:R1:W-:Y:S01]  /*90b0*/  STL.64 [R1+0x750], R4 ;  /* 0x0007500401007387 */ /* 0x0003e20000100a00 */
[----:B0-----:R-:W-:-:S02]  /*90c0*/  IMAD.MOV.U32 R6, RZ, RZ, R3 ;  /* 0x000000ffff067224 */ /* 0x001fc400078e0003 */
[----:B------:R-:W-:Y:S02]  /*90d0*/  IMAD.MOV.U32 R7, RZ, RZ, R0 ;  /* 0x000000ffff077224 */ /* 0x000fe400078e0000 */
[----:B-1----:R-:W-:Y:S02]  /*90e0*/  IMAD.MOV.U32 R4, RZ, RZ, R27 ;  /* 0x000000ffff047224 */ /* 0x002fe400078e001b */
[----:B------:R-:W2:Y:S01]  /*90f0*/  LDL.LU R27, [R1+0x8e4] ;  /* 0x0008e400011b7983 */ /* 0x000ea20000300800 */
[----:B------:R-:W-:-:S03]  /*9100*/  IMAD.MOV.U32 R5, RZ, RZ, R29 ;  /* 0x000000ffff057224 */ /* 0x000fc600078e001d */
[----:B------:R-:W2:Y:S04]  /*9110*/  LDL.LU R29, [R1+0x8e0] ;  /* 0x0008e000011d7983 */ /* 0x000ea80000300800 */
[----:B------:R-:W2:Y:S04]  /*9120*/  LDL.LU R3, [R1+0x8dc] ;  /* 0x0008dc0001037983 */ /* 0x000ea80000300800 */
[----:B------:R-:W2:Y:S04]  /*9130*/  LDL.LU R0, [R1+0x8d8] ;  /* 0x0008d80001007983 */ /* 0x000ea80000300800 */
[----:B------:R0:W-:Y:S04]  /*9140*/  STL.64 [R1+0x768], R6 ;  /* 0x0007680601007387 */ /* 0x0001e80000100a00 */
[----:B------:R1:W-:Y:S01]  /*9150*/  STL.64 [R1+0x760], R4 ;  /* 0x0007600401007387 */ /* 0x0003e20000100a00 */
[----:B0-----:R-:W-:-:S02]  /*9160*/  IMAD.MOV.U32 R6, RZ, RZ, R22 ;  /* 0x000000ffff067224 */ /* 0x001fc400078e0016 */
[----:B-1----:R-:W-:Y:S02]  /*9170*/  IMAD.MOV.U32 R4, RZ, RZ, R2 ;  /* 0x000000ffff047224 */ /* 0x002fe400078e0002 */
[----:B------:R-:W2:Y:S01]  /*9180*/  LDL.LU R2, [R1+0x8d4] ;  /* 0x0008d40001027983 */ /* 0x000ea20000300800 */
[----:B------:R-:W-:Y:S02]  /*9190*/  IMAD.MOV.U32 R5, RZ, RZ, R28 ;  /* 0x000000ffff057224 */ /* 0x000fe400078e001c */
[----:B------:R-:W-:Y:S01]  /*91a0*/  IMAD.MOV.U32 R7, RZ, RZ, R23 ;  /* 0x000000ffff077224 */ /* 0x000fe200078e0017 */
[----:B------:R-:W2:Y:S04]  /*91b0*/  LDL.LU R28, [R1+0x8d0] ;  /* 0x0008d000011c7983 */ /* 0x000ea80000300800 */
[----:B------:R-:W2:Y:S04]  /*91c0*/  LDL.LU R22, [R1+0x8cc] ;  /* 0x0008cc0001167983 */ /* 0x000ea80000300800 */
        /* <DEDUP_REMOVED lines=18> */
[----:B------:R0:W-:Y:S04]  /*92f0*/  STL.64 [R1+0x790], R4 ;  /* 0x0007900401007387 */ /* 0x0001e80000100a00 */
[----:B------:R-:W2:Y:S04]  /*9300*/  LDL.LU R8, [R1+0x30] ;  /* 0x0000300001087983 */ /* 0x000ea80000300800 */
[----:B------:R-:W2:Y:S04]  /*9310*/  LDL.LU R9, [R1+0x34] ;  /* 0x0000340001097983 */ /* 0x000ea80000300800 */
[----:B------:R-:W2:Y:S04]  /*9320*/  LDL.LU R10, [R1+0x38] ;  /* 0x00003800010a7983 */ /* 0x000ea80000300800 */
[----:B------:R-:W2:Y:S01]  /*9330*/  LDL.LU R11, [R1+0x3c] ;  /* 0x00003c00010b7983 */ /* 0x000ea20000300800 */
[----:B----4-:R-:W-:-:S02]  /*9340*/  IMAD.MOV.U32 R6, RZ, RZ, R25 ;  /* 0x000000ffff067224 */ /* 0x010fc400078e0019 */
[----:B---3--:R-:W-:Y:S02]  /*9350*/  IMAD.MOV.U32 R7, RZ, RZ, R24 ;  /* 0x000000ffff077224 */ /* 0x008fe400078e0018 */
[----:B0-----:R-:W-:Y:S02]  /*9360*/  IMAD.MOV.U32 R4, RZ, RZ, R27 ;  /* 0x000000ffff047224 */ /* 0x001fe400078e001b */
[----:B------:R-:W-:Y:S01]  /*9370*/  IMAD.MOV.U32 R5, RZ, RZ, R26 ;  /* 0x000000ffff057224 */ /* 0x000fe200078e001a */
[----:B--2---:R-:W-:Y:S04]  /*9380*/  STL.64 [R1+0x808], R10 ;  /* 0x0008080a01007387 */ /* 0x004fe80000100a00 */
[----:B------:R-:W-:Y:S04]  /*9390*/  STL.64 [R1+0x800], R8 ;  /* 0x0008000801007387 */ /* 0x000fe80000100a00 */
        /* <DEDUP_REMOVED lines=10> */
[----:B------:R-:W2:Y:S01]  /*9440*/  LDL.LU R8, [R1+0x40] ;  /* 0x0000400001087983 */ /* 0x000ea20000300800 */
[----:B------:R-:W-:-:S02]  /*9450*/  IMAD.MOV.U32 R10, RZ, RZ, R13 ;  /* 0x000000ffff0a7224 */ /* 0x000fc400078e000d */
[----:B------:R-:W-:Y:S02]  /*9460*/  IMAD.MOV.U32 R11, RZ, RZ, R14 ;  /* 0x000000ffff0b7224 */ /* 0x000fe400078e000e */
[----:B------:R-:W-:Y:S02]  /*9470*/  IMAD.MOV.U32 R9, RZ, RZ, R12 ;  /* 0x000000ffff097224 */ /* 0x000fe400078e000c */
[----:B------:R-:W3:Y:S04]  /*9480*/  LDL.LU R12, [R1+0x8a4] ;  /* 0x0008a400010c7983 */ /* 0x000ee80000300800 */
[----:B------:R-:W3:Y:S04]  /*9490*/  LDL.LU R13, [R1+0x8a0] ;  /* 0x0008a000010d7983 */ /* 0x000ee80000300800 */
[----:B------:R-:W3:Y:S04]  /*94a0*/  LDL.LU R14, [R1+0x89c] ;  /* 0x00089c00010e7983 */ /* 0x000ee80000300800 */
[----:B------:R-:W-:Y:S04]  /*94b0*/  STL.64 [R1+0x838], R10 ;  /* 0x0008380a01007387 */ /* 0x000fe80000100a00 */
[----:B--2---:R-:W-:Y:S04]  /*94c0*/  STL.64 [R1+0x830], R8 ;  /* 0x0008300801007387 */ /* 0x004fe80000100a00 */
[----:B------:R0:W-:Y:S04]  /*94d0*/  STL.64 [R1+0x7c8], R6 ;  /* 0x0007c80601007387 */ /* 0x0001e80000100a00 */
[----:B------:R1:W-:Y:S01]  /*94e0*/  STL.64 [R1+0x7c0], R4 ;  /* 0x0007c00401007387 */ /* 0x0003e20000100a00 */
[----:B0-----:R-:W-:-:S02]  /*94f0*/  IMAD.MOV.U32 R6, RZ, RZ, R22 ;  /* 0x000000ffff067224 */ /* 0x001fc400078e0016 */
[----:B-1----:R-:W-:Y:S02]  /*9500*/  IMAD.MOV.U32 R4, RZ, RZ, R15 ;  /* 0x000000ffff047224 */ /* 0x002fe400078e000f */
[----:B------:R-:W2:Y:S01]  /*9510*/  LDL.LU R15, [R1+0x898] ;  /* 0x00089800010f7983 */ /* 0x000ea20000300800 */
[----:B------:R-:W-:-:S03]  /*9520*/  IMAD.MOV.U32 R5, RZ, RZ, R23 ;  /* 0x000000ffff057224 */ /* 0x000fc600078e0017 */
[----:B------:R-:W2:Y:S01]  /*9530*/  LDL.LU R23, [R1+0x894] ;  /* 0x0008940001177983 */ /* 0x000ea20000300800 */
[----:B------:R-:W-:-:S03]  /*9540*/  IMAD.MOV.U32 R7, RZ, RZ, R28 ;  /* 0x000000ffff077224 */ /* 0x000fc600078e001c */
[----:B------:R-:W2:Y:S04]  /*9550*/  LDL.LU R22, [R1+0x890] ;  /* 0x0008900001167983 */ /* 0x000ea80000300800 */
[----:B------:R-:W2:Y:S04]  /*9560*/  LDL.LU R24, [R1+0x50] ;  /* 0x0000500001187983 */ /* 0x000ea80000300800 */
[----:B------:R-:W2:Y:S04]  /*9570*/  LDL.LU R25, [R1+0x54] ;  /* 0x0000540001197983 */ /* 0x000ea80000300800 */
[----:B------:R-:W2:Y:S04]  /*9580*/  LDL.LU R26, [R1+0x58] ;  /* 0x00005800011a7983 */ /* 0x000ea80000300800 */
[----:B------:R-:W2:Y:S04]  /*9590*/  LDL.LU R27, [R1+0x5c] ;  /* 0x00005c00011b7983 */ /* 0x000ea80000300800 */
[----:B------:R-:W2:Y:S04]  /*95a0*/  LDL.LU.64 R16, [R1+0x170] ;  /* 0x0001700001107983 */ /* 0x000ea80000300a00 */
[----:B------:R-:W2:Y:S04]  /*95b0*/  LDL.LU.64 R18, [R1+0x178] ;  /* 0x0001780001127983 */ /* 0x000ea80000300a00 */
[----:B------:R-:W-:Y:S04]  /*95c0*/  STL.64 [R1+0x7e8], R6 ;  /* 0x0007e80601007387 */ /* 0x000fe80000100a00 */
[----:B------:R0:W-:Y:S02]  /*95d0*/  STL.64 [R1+0x7e0], R4 ;  /* 0x0007e00401007387 */ /* 0x0001e40000100a00 */
[----:B0-----:R-:W-:-:S02]  /*95e0*/  IMAD.MOV.U32 R4, RZ, RZ, R29 ;  /* 0x000000ffff047224 */ /* 0x001fc400078e001d */
[----:B------:R-:W2:Y:S01]  /*95f0*/  LDL.LU R29, [R1+0x88c] ;  /* 0x00088c00011d7983 */ /* 0x000ea20000300800 */
[----:B----4-:R-:W-:-:S03]  /*9600*/  IMAD.MOV.U32 R5, RZ, RZ, R3 ;  /* 0x000000ffff057224 */ /* 0x010fc600078e0003 */
[----:B------:R-:W4:Y:S01]  /*9610*/  LDL.LU R3, [R1+0x888] ;  /* 0x0008880001037983 */ /* 0x000f220000300800 */
[----:B---3--:R-:W-:Y:S02]  /*9620*/  IMAD.MOV.U32 R6, RZ, RZ, R0 ;  /* 0x000000ffff067224 */ /* 0x008fe400078e0000 */
[----:B------:R-:W-:Y:S01]  /*9630*/  IMAD.MOV.U32 R7, RZ, RZ, R2 ;  /* 0x000000ffff077224 */ /* 0x000fe200078e0002 */
[----:B------:R-:W3:Y:S04]  /*9640*/  LDL.LU R0, [R1+0x884] ;  /* 0x0008840001007983 */ /* 0x000ee80000300800 */
[----:B------:R-:W3:Y:S04]  /*9650*/  LDL.LU R2, [R1+0x880] ;  /* 0x0008800001027983 */ /* 0x000ee80000300800 */
[----:B------:R0:W-:Y:S04]  /*9660*/  STL.64 [R1+0x7f8], R6 ;  /* 0x0007f80601007387 */ /* 0x0001e80000100a00 */
[----:B------:R1:W-:Y:S01]  /*9670*/  STL.64 [R1+0x7f0], R4 ;  /* 0x0007f00401007387 */ /* 0x0003e20000100a00 */
[----:B0-----:R-:W-:-:S02]  /*9680*/  IMAD.MOV.U32 R6, RZ, RZ, R13 ;  /* 0x000000ffff067224 */ /* 0x001fc400078e000d */
[----:B------:R-:W-:Y:S02]  /*9690*/  IMAD.MOV.U32 R7, RZ, RZ, R12 ;  /* 0x000000ffff077224 */ /* 0x000fe400078e000c */
[----:B-1----:R-:W-:-:S03]  /*96a0*/  IMAD.MOV.U32 R5, RZ, RZ, R14 ;  /* 0x000000ffff057224 */ /* 0x002fc600078e000e */
[----:B------:R0:W-:Y:S01]  /*96b0*/  STL.64 [R1+0x818], R6 ;  /* 0x0008180601007387 */ /* 0x0001e20000100a00 */
[----:B--2---:R-:W-:-:S05]  /*96c0*/  IMAD.MOV.U32 R4, RZ, RZ, R15 ;  /* 0x000000ffff047224 */ /* 0x004fca00078e000f */
[----:B------:R1:W-:Y:S01]  /*96d0*/  STL.64 [R1+0x810], R4 ;  /* 0x0008100401007387 */ /* 0x0003e20000100a00 */
[----:B0-----:R-:W-:Y:S02]  /*96e0*/  IMAD.MOV.U32 R7, RZ, RZ, R23 ;  /* 0x000000ffff077224 */ /* 0x001fe400078e0017 */
[----:B------:R-:W-:Y:S02]  /*96f0*/  IMAD.MOV.U32 R6, RZ, RZ, R22 ;  /* 0x000000ffff067224 */ /* 0x000fe400078e0016 */
[----:B-1----:R-:W-:Y:S02]  /*9700*/  IMAD.MOV.U32 R5, RZ, RZ, R29 ;  /* 0x000000ffff057224 */ /* 0x002fe400078e001d */
[----:B----4-:R-:W-:Y:S02]  /*9710*/  IMAD.MOV.U32 R4, RZ, RZ, R3 ;  /* 0x000000ffff047224 */ /* 0x010fe400078e0003 */
[----:B------:R-:W2:Y:S04]  /*9720*/  LDL.LU R3, [R1+0x87c] ;  /* 0x00087c0001037983 */ /* 0x000ea80000300800 */
[----:B------:R-:W4:Y:S04]  /*9730*/  LDL.LU R29, [R1+0x878] ;  /* 0x00087800011d7983 */ /* 0x000f280000300800 */
[----:B------:R-:W2:Y:S04]  /*9740*/  LDL.LU R22, [R1+0x874] ;  /* 0x0008740001167983 */ /* 0x000ea80000300800 */
[----:B------:R-:W2:Y:S04]  /*9750*/  LDL.LU R23, [R1+0x870] ;  /* 0x0008700001177983 */ /* 0x000ea80000300800 */
[----:B------:R-:W2:Y:S04]  /*9760*/  LDL.LU.64 R12, [R1+0x110] ;  /* 0x00011000010c7983 */ /* 0x000ea80000300a00 */
[----:B------:R-:W2:Y:S04]  /*9770*/  LDL.LU.64 R14, [R1+0x118] ;  /* 0x00011800010e7983 */ /* 0x000ea80000300a00 */
[----:B------:R-:W2:Y:S04]  /*9780*/  LDL.LU.64 R8, [R1+0xf0] ;  /* 0x0000f00001087983 */ /* 0x000ea80000300a00 */
[----:B------:R-:W2:Y:S01]  /*9790*/  LDL.LU.64 R10, [R1+0xf8] ;  /* 0x0000f800010a7983 */ /* 0x000ea20000300a00 */
[----:B------:R-:W-:Y:S11]  /*97a0*/  HMMA.16816.F32.BF16 R16, R24, R20, R16 ;  /* 0x000000141810723c */ /* 0x000ff60000041810 */
[----:B------:R-:W-:Y:S11]  /*97b0*/  @!UPT UIADD3 URZ, URZ, URZ, URZ ;  /* 0x0000003f3f3ff290 */ /* 0x000ff6000fffe03f */
[----:B------:R-:W-:Y:S02]  /*97c0*/  @!UPT UIADD3 URZ, URZ, URZ, URZ ;  /* 0x0000003f3f3ff290 */ /* 0x000fe4000fffe03f */
[----:B------:R-:W-:Y:S01]  /*97d0*/  IMAD.MOV.U32 R28, RZ, RZ, R16 ;  /* 0x000000ffff1c7224 */ /* 0x000fe200078e0010 */
[----:B--2---:R-:W-:Y:S04]  /*97e0*/  STL.64 [R1+0x848], R10 ;  /* 0x0008480a01007387 */ /* 0x004fe80000100a00 */
[----:B------:R0:W-:Y:S04]  /*97f0*/  STL.64 [R1+0x840], R8 ;  /* 0x0008400801007387 */ /* 0x0001e80000100a00 */
[----:B0-----:R-:W2:Y:S04]  /*9800*/  LDL.LU.64 R8, [R1+0x100] ;  /* 0x0001000001087983 */ /* 0x001ea80000300a00 */
[----:B------:R-:W2:Y:S04]  /*9810*/  LDL.LU.64 R10, [R1+0x108] ;  /* 0x00010800010a7983 */ /* 0x000ea80000300a00 */
[----:B------:R3:W-:Y:S04]  /*9820*/  STL.64 [R1+0x828], R6 ;  /* 0x0008280601007387 */ /* 0x0007e80000100a00 */
[----:B------:R0:W-:Y:S01]  /*9830*/  STL.64 [R1+0x820], R4 ;  /* 0x0008200401007387 */ /* 0x0001e20000100a00 */
[----:B---3--:R-:W-:-:S02]  /*9840*/  IMAD.MOV.U32 R6, RZ, RZ, R2 ;  /* 0x000000ffff067224 */ /* 0x008fc400078e0002 */
[----:B------:R-:W-:Y:S02]  /*9850*/  IMAD.MOV.U32 R7, RZ, RZ, R0 ;  /* 0x000000ffff077224 */ /* 0x000fe400078e0000 */
[----:B0-----:R-:W-:Y:S02]  /*9860*/  IMAD.MOV.U32 R5, RZ, RZ, R3 ;  /* 0x000000ffff057224 */ /* 0x001fe400078e0003 */
[----:B------:R-:W-:Y:S02]  /*9870*/  IMAD.MOV.U32 R2, RZ, RZ, R18 ;  /* 0x000000ffff027224 */ /* 0x000fe400078e0012 */
[----:B------:R-:W-:Y:S02]  /*9880*/  IMAD.MOV.U32 R0, RZ, RZ, R19 ;  /* 0x000000ffff007224 */ /* 0x000fe400078e0013 */
[----:B------:R-:W-:Y:S01]  /*9890*/  IMAD.MOV.U32 R3, RZ, RZ, R17 ;  /* 0x000000ffff037224 */ /* 0x000fe200078e0011 */
[----:B------:R-:W3:Y:S04]  /*98a0*/  LDL.LU.64 R18, [R1+0x868] ;  /* 0x0008680001127983 */ /* 0x000ee80000300a00 */
[----:B------:R-:W2:Y:S02]  /*98b0*/  LDL.LU.64 R16, [R1+0x860] ;  /* 0x0008600001107983 */ /* 0x000ea40000300a00 */
[----:B--2---:R-:W-:Y:S02]  /*98c0*/  HMMA.16816.F32.BF16 R24, R24, R16, R12 ;  /* 0x000000101818723c */ /* 0x004fe4000004180c */
[----:B------:R-:W2:Y:S04]  /*98d0*/  LDL.LU.64 R14, [R1+0x858] ;  /* 0x00085800010e7983 */ /* 0x000ea80000300a00 */
[----:B------:R-:W2:Y:S11]  /*98e0*/  LDL.LU.64 R12, [R1+0x850] ;  /* 0x00085000010c7983 */ /* 0x000eb60000300a00 */
[----:B------:R-:W-:Y:S06]  /*98f0*/  @!UPT UIADD3 URZ, URZ, URZ, URZ ;  /* 0x0000003f3f3ff290 */ /* 0x000fec000fffe03f */
[----:B------:R0:W-:Y:S04]  /*9900*/  STL.64 [R1+0x710], R26 ;  /* 0x0007101a01007387 */ /* 0x0001e80000100a00 */
[----:B------:R1:W-:Y:S01]  /*9910*/  STL.64 [R1+0x708], R24 ;  /* 0x0007081801007387 */ /* 0x0003e20000100a00 */
[----:B0-----:R-:W-:Y:S02]  /*9920*/  IMAD.MOV.U32 R26, RZ, RZ, R2 ;  /* 0x000000ffff1a7224 */ /* 0x001fe400078e0002 */
[----:B------:R-:W-:Y:S02]  /*9930*/  IMAD.MOV.U32 R27, RZ, RZ, R0 ;  /* 0x000000ffff1b7224 */ /* 0x000fe400078e0000 */
[----:B-1----:R-:W-:Y:S01]  /*9940*/  IMAD.MOV.U32 R24, RZ, RZ, R28 ;  /* 0x000000ffff187224 */ /* 0x002fe200078e001c */
[C---:B--2---:R-:W-:Y:S11]  /*9950*/  HMMA.16816.F32.BF16 R8, R12.reuse, R20, R8 ;  /* 0x000000140c08723c */ /* 0x044ff60000041808 */
[----:B------:R-:W-:Y:S11]  /*9960*/  @!UPT UIADD3 URZ, URZ, URZ, URZ ;  /* 0x0000003f3f3ff290 */ /* 0x000ff6000fffe03f */
[----:B------:R-:W-:Y:S01]  /*9970*/  @!UPT UIADD3 URZ, URZ, URZ, URZ ;  /* 0x0000003f3f3ff290 */ /* 0x000fe2000fffe03f */
[----:B------:R0:W-:Y:S01]  /*9980*/  STL [R1+0x50], R8 ;  /* 0x0000500801007387 */ /* 0x0001e20000100800 */
[----:B------:R-:W-:Y:S02]  /*9990*/  IMAD.MOV.U32 R0, RZ, RZ, R10 ;  /* 0x000000ffff007224 */ /* 0x000fe400078e000a */
[----:B------:R-:W-:Y:S02]  /*99a0*/  IMAD.MOV.U32 R2, RZ, RZ, R11 ;  /* 0x000000ffff027224 */ /* 0x000fe400078e000b */
[----:B------:R-:W-:Y:S01]  /*99b0*/  IMAD.MOV.U32 R28, RZ, RZ, R9 ;  /* 0x000000ffff1c7224 */ /* 0x000fe200078e0009 */
[----:B------:R-:W2:Y:S04]  /*99c0*/  LDL.LU.64 R10, [R1+0x848] ;  /* 0x00084800010a7983 */ /* 0x000ea80000300a00 */
[----:B0-----:R-:W2:Y:S01]  /*99d0*/  LDL.LU.64 R8, [R1+0x840] ;  /* 0x0008400001087983 */ /* 0x001ea20000300a00 */
[----:B----4-:R-:W-:Y:S01]  /*99e0*/  IMAD.MOV.U32 R4, RZ, RZ, R29 ;  /* 0x000000ffff047224 */ /* 0x010fe200078e001d */
[----:B--2---:R-:W-:Y:S02]  /*99f0*/  HMMA.16816.F32.BF16 R12, R12, R16, R8 ;  /* 0x000000100c0c723c */ /* 0x004fe40000041808 */
[----:B------:R-:W2:Y:S04]  /*9a00*/  LDL.LU.64 R10, [R1+0x838] ;  /* 0x00083800010a7983 */ /* 0x000ea80000300a00 */
[----:B------:R-:W2:Y:S01]  /*9a10*/  LDL.LU.64 R8, [R1+0x830] ;  /* 0x0008300001087983 */ /* 0x000ea20000300a00 */
[----:B------:R-:W-:Y:S01]  /*9a20*/  IMAD.MOV.U32 R25, RZ, RZ, R3 ;  /* 0x000000ffff197224 */ /* 0x000fe200078e0003 */
[----:B--2---:R-:W-:Y:S11]  /*9a30*/  HMMA.16816.F32.BF16 R4, R8, R22, R4 ;  /* 0x000000160804723c */ /* 0x004ff60000041804 */
[----:B------:R-:W-:Y:S11]  /*9a40*/  @!UPT UIADD3 URZ, URZ, URZ, URZ ;  /* 0x0000003f3f3ff290 */ /* 0x000ff6000fffe03f */
[----:B------:R-:W-:Y:S01]  /*9a50*/  @!UPT UIADD3 URZ, URZ, URZ, URZ ;  /* 0x0000003f3f3ff290 */ /* 0x000fe2000fffe03f */
[----:B------:R-:W-:Y:S01]  /*9a60*/  STL.64 [R1+0x160], R4 ;  /* 0x0001600401007387 */ /* 0x000fe20000100a00 */
[----:B------:R-:W-:Y:S02]  /*9a70*/  IMAD.MOV.U32 R20, RZ, RZ, R6 ;  /* 0x000000ffff147224 */ /* 0x000fe400078e0006 */
[----:B------:R-:W-:Y:S01]  /*9a80*/  IMAD.MOV.U32 R29, RZ, RZ, R5 ;  /* 0x000000ffff1d7224 */ /* 0x000fe200078e0005 */
[----:B------:R0:W-:Y:S01]  /*9a90*/  STL.64 [R1+0x168], R6 ;  /* 0x0001680601007387 */ /* 0x0001e20000100a00 */
[----:B------:R-:W-:-:S03]  /*9aa0*/  IMAD.MOV.U32 R3, RZ, RZ, R4 ;  /* 0x000000ffff037224 */ /* 0x000fc600078e0004 */
[----:B0-----:R-:W3:Y:S04]  /*9ab0*/  LDL.LU.64 R6, [R1+0x828] ;  /* 0x0008280001067983 */ /* 0x001ee80000300a00 */
[----:B------:R-:W3:Y:S02]  /*9ac0*/  LDL.LU.64 R4, [R1+0x820] ;  /* 0x0008200001047983 */ /* 0x000ee40000300a00 */
[----:B---3--:R-:W-:Y:S02]  /*9ad0*/  HMMA.16816.F32.BF16 R8, R8, R18, R4 ;  /* 0x000000120808723c */ /* 0x008fe40000041804 */
[----:B------:R-:W2:Y:S04]  /*9ae0*/  LDL.LU.64 R6, [R1+0x818] ;  /* 0x0008180001067983 */ /* 0x000ea80000300a00 */
[----:B------:R-:W2:Y:S11]  /*9af0*/  LDL.LU.64 R4, [R1+0x810] ;  /* 0x0008100001047983 */ /* 0x000eb60000300a00 */
[----:B------:R-:W-:Y:S06]  /*9b00*/  @!UPT UIADD3 URZ, URZ, URZ, URZ ;  /* 0x0000003f3f3ff290 */ /* 0x000fec000fffe03f */
[----:B------:R-:W-:Y:S01]  /*9b10*/  STL.64 [R1+0x40], R8 ;  /* 0x0000400801007387 */ /* 0x000fe20000100a00 */
[----:B------:R-:W-:-:S03]  /*9b20*/  IMAD.MOV.U32 R21, RZ, RZ, R10 ;  /* 0x000000ffff157224 */ /* 0x000fc600078e000a */
[----:B------:R0:W-:Y:S04]  /*9b30*/  STL.64 [R1+0x48], R10 ;  /* 0x0000480a01007387 */ /* 0x0001e80000100a00 */
[----:B0-----:R-:W2:Y:S04]  /*9b40*/  LDL.LU.64 R10, [R1+0x808] ;  /* 0x00080800010a7983 */ /* 0x001ea80000300a00 */
[----:B------:R-:W2:Y:S02]  /*9b50*/  LDL.LU.64 R8, [R1+0x800] ;  /* 0x0008000001087983 */ /* 0x000ea40000300a00 */
[C---:B--2---:R-:W-:Y:S11]  /*9b60*/  HMMA.16816.F32.BF16 R4, R8.reuse, R22, R4 ;  /* 0x000000160804723c */ /* 0x044ff60000041804 */
[----:B------:R-:W-:Y:S11]  /*9b70*/  @!UPT UIADD3 URZ, URZ, URZ, URZ ;  /* 0x0000003f3f3ff290 */ /* 0x000ff6000fffe03f */
[----:B------:R-:W-:Y:S01]  /*9b80*/  @!UPT UIADD3 URZ, URZ, URZ, URZ ;  /* 0x0000003f3f3ff290 */ /* 0x000fe2000fffe03f */
[----:B------:R-:W-:Y:S04]  /*9b90*/  STL.64 [R1+0x140], R4 ;  /* 0x0001400401007387 */ /* 0x000fe80000100a00 */
[----:B------:R0:W-:Y:S04]  /*9ba0*/  STL.64 [R1+0x148], R6 ;  /* 0x0001480601007387 */ /* 0x0001e80000100a00 */
[----:B0-----:R-:W2:Y:S04]  /*9bb0*/  LDL.LU.64 R6, [R1+0x7f8] ;  /* 0x0007f80001067983 */ /* 0x001ea80000300a00 */
[----:B------:R-:W2:Y:S02]  /*9bc0*/  LDL.LU.64 R4, [R1+0x7f0] ;  /* 0x0007f00001047983 */ /* 0x000ea40000300a00 */
[----:B--2---:R-:W-:Y:S02]  /*9bd0*/  HMMA.16816.F32.BF16 R8, R8, R18, R4 ;  /* 0x000000120808723c */ /* 0x004fe40000041804 */
[----:B------:R-:W2:Y:S04]  /*9be0*/  LDL.LU.64 R6, [R1+0x7e8] ;  /* 0x0007e80001067983 */ /* 0x000ea80000300a00 */
[----:B------:R-:W2:Y:S11]  /*9bf0*/  LDL.LU.64 R4, [R1+0x7e0] ;  /* 0x0007e00001047983 */ /* 0x000eb60000300a00 */
[----:B------:R-:W-:Y:S06]  /*9c00*/  @!UPT UIADD3 URZ, URZ, URZ, URZ ;  /* 0x0000003f3f3ff290 */ /* 0x000fec000fffe03f */
[----:B------:R-:W-:Y:S04]  /*9c10*/  STL.64 [R1+0x30], R8 ;  /* 0x0000300801007387 */ /* 0x000fe80000100a00 */
        /* <DEDUP_REMOVED lines=33> */
[----:B--2---:R-:W-:Y:S11]  /*9e30*/  HMMA.16816.F32.BF16 R4, R8, R22, R4 ;  /* 0x000000160804723c */ /* 0x004ff60000041804 */
[----:B------:R-:W-:Y:S11]  /*9e40*/  @!UPT UIADD3 URZ, URZ, URZ, URZ ;  /* 0x0000003f3f3ff290 */ /* 0x000ff6000fffe03f */
[----:B------:R-:W-:Y:S01]  /*9e50*/  @!UPT UIADD3 URZ, URZ, URZ, URZ ;  /* 0x0000003f3f3ff290 */ /* 0x000fe2000fffe03f */
[----:B------:R-:W-:Y:S01]  /*9e60*/  STL.64 [R1+0xc0], R4 ;  /* 0x0000c00401007387 */ /* 0x000fe20000100a00 */
[----:B------:R-:W-:-:S03]  /*9e70*/  IMAD.MOV.U32 R16, RZ, RZ, R4 ;  /* 0x000000ffff107224 */ /* 0x000fc600078e0004 */
[----:B------:R0:W-:Y:S04]  /*9e80*/  STL.64 [R1+0xc8], R6 ;  /* 0x0000c80601007387 */ /* 0x0001e80000100a00 */
[----:B0-----:R-:W2:Y:S04]  /*9e90*/  LDL.LU.64 R6, [R1+0x768] ;  /* 0x0007680001067983 */ /* 0x001ea80000300a00 */
[----:B------:R-:W2:Y:S02]  /*9ea0*/  LDL.LU.64 R4, [R1+0x760] ;  /* 0x0007600001047983 */ /* 0x000ea40000300a00 */
[----:B--2---:R-:W-:Y:S02]  /*9eb0*/  HMMA.16816.F32.BF16 R8, R8, R18, R4 ;  /* 0x000000120808723c */ /* 0x004fe40000041804 */
        /* <DEDUP_REMOVED lines=19> */
[----:B------:R0:W-:Y:S04]  /*9ff0*/  STL.64 [R1+0x180], R8 ;  /* 0x0001800801007387 */ /* 0x0001e80000100a00 */
[----:B------:R1:W-:Y:S04]  /*a000*/  STL.64 [R1+0x188], R10 ;  /* 0x0001880a01007387 */ /* 0x0003e80000100a00 */
[----:B0-----:R-:W3:Y:S01]  /*a010*/  LDL.LU R8, [R1+0x50] ;  /* 0x0000500001087983 */ /* 0x001ee20000300800 */
[----:B------:R-:W-:-:S03]  /*a020*/  IMAD.MOV.U32 R9, RZ, RZ, R28 ;  /* 0x000000ffff097224 */ /* 0x000fc600078e001c */
[----:B------:R0:W5:Y:S01]  /*a030*/  LDL.LU R28, [R1+0x71c] ;  /* 0x00071c00011c7983 */ /* 0x0001620000300800 */
[----:B-1----:R-:W-:-:S03]  /*a040*/  IMAD.MOV.U32 R10, RZ, RZ, R0 ;  /* 0x000000ffff0a7224 */ /* 0x002fc600078e0000 */
[----:B------:R-:W4:Y:S01]  /*a050*/  LDL.LU R0, [R1+0x718] ;  /* 0x0007180001007983 */ /* 0x000f220000300800 */
[C---:B--2---:R-:W-:Y:S11]  /*a060*/  HMMA.16816.F32.BF16 R24, R4.reuse, R22, R24 ;  /* 0x000000160418723c */ /* 0x044ff60000041818 */
[----:B------:R-:W-:Y:S11]  /*a070*/  @!UPT UIADD3 URZ, URZ, URZ, URZ ;  /* 0x0000003f3f3ff290 */ /* 0x000ff6000fffe03f */
[----:B------:R-:W-:Y:S01]  /*a080*/  @!UPT UIADD3 URZ, URZ, URZ, URZ ;  /* 0x0000003f3f3ff290 */ /* 0x000fe2000fffe03f */
[----:B------:R-:W-:Y:S04]  /*a090*/  STL.64 [R1+0x170], R24 ;  /* 0x0001701801007387 */ /* 0x000fe80000100a00 */
[----:B------:R1:W-:Y:S04]  /*a0a0*/  STL.64 [R1+0x178], R26 ;  /* 0x0001781a01007387 */ /* 0x0003e80000100a00 */
[----:B-1----:R-:W2:Y:S04]  /*a0b0*/  LDL.LU.64 R26, [R1+0x710] ;  /* 0x00071000011a7983 */ /* 0x002ea80000300a00 */
[----:B------:R-:W2:Y:S01]  /*a0c0*/  LDL.LU.64 R24, [R1+0x708] ;  /* 0x0007080001187983 */ /* 0x000ea20000300a00 */
[----:B------:R-:W-:Y:S01]  /*a0d0*/  IMAD.MOV.U32 R11, RZ, RZ, R2 ;  /* 0x000000ffff0b7224 */ /* 0x000fe200078e0002 */
[----:B--2---:R-:W-:Y:S02]  /*a0e0*/  HMMA.16816.F32.BF16 R4, R4, R18, R24 ;  /* 0x000000120404723c */ /* 0x004fe40000041818 */
[----:B------:R-:W3:Y:S04]  /*a0f0*/  LDL.LU.64 R26, [R1+0x700] ;  /* 0x00070000011a7983 */ /* 0x000ee80000300a00 */
[----:B------:R-:W3:Y:S11]  /*a100*/  LDL.LU.64 R24, [R1+0x6f8] ;  /* 0x0006f80001187983 */ /* 0x000ef60000300a00 */
[----:B------:R-:W-:Y:S06]  /*a110*/  @!UPT UIADD3 URZ, URZ, URZ, URZ ;  /* 0x0000003f3f3ff290 */ /* 0x000fec000fffe03f */
[----:B------:R-:W-:Y:S04]  /*a120*/  STL.64 [R1+0x110], R4 ;  /* 0x0001100401007387 */ /* 0x000fe80000100a00 */
[----:B------:R3:W-:Y:S04]  /*a130*/  STL.64 [R1+0x118], R6 ;  /* 0x0001180601007387 */ /* 0x0007e80000100a00 */
[----:B------:R-:W1:Y:S01]  /*a140*/  S2R R2, SR_TID.X ;  /* 0x0000000000027919 */ /* 0x000e620000002100 */
[----:B------:R-:W-:Y:S02]  /*a150*/  UIADD3 UR5, UR5, -0x1, URZ ;  /* 0xffffffff05057890 */ /* 0x000fe4000fffe03f */
[----:B------:R-:W-:-:S04]  /*a160*/  UIMAD.WIDE UR8, UR17, 0x2, UR36 ;  /* 0x00000002110878a5 */ /* 0x000fc8000f8e0224 */
[----:B------:R-:W-:Y:S01]  /*a170*/  ISETP.NE.U32.AND P0, PT, RZ, UR5, PT ;  /* 0x00000005ff007c0c */ /* 0x000fe2000bf05070 */
[----:B------:R-:W-:Y:S02]  /*a180*/  UIMAD.WIDE UR10, UR17, 0x2, UR22 ;  /* 0x00000002110a78a5 */ /* 0x000fe4000f8e0216 */
[----:B------:R-:W-:Y:S02]  /*a190*/  UIMAD.WIDE UR12, UR17, 0x2, UR12 ;  /* 0x00000002110c78a5 */ /* 0x000fe4000f8e020c */
[----:B------:R-:W-:Y:S02]  /*a1a0*/  UIMAD.WIDE UR46, UR17, 0x2, UR46 ;  /* 0x00000002112e78a5 */ /* 0x000fe4000f8e022e */
[----:B------:R-:W-:Y:S02]  /*a1b0*/  UIMAD.WIDE UR48, UR17, 0x2, UR48 ;  /* 0x00000002113078a5 */ /* 0x000fe4000f8e0230 */
[----:B------:R-:W-:Y:S02]  /*a1c0*/  UIMAD.WIDE UR22, UR17, 0x2, UR14 ;  /* 0x00000002111678a5 */ /* 0x000fe4000f8e020e */
[----:B------:R-:W-:-:S02]  /*a1d0*/  UIMAD.WIDE UR20, UR17, 0x2, UR20 ;  /* 0x00000002111478a5 */ /* 0x000fc4000f8e0214 */
[----:B------:R-:W-:Y:S02]  /*a1e0*/  UMOV UR36, UR8 ;  /* 0x0000000800247c82 */ /* 0x000fe40008000000 */
[----:B------:R-:W-:Y:S01]  /*a1f0*/  UMOV UR16, UR10 ;  /* 0x0000000a00107c82 */ /* 0x000fe20008000000 */
[----:B-1----:R-:W-:Y:S01]  /*a200*/  LOP3.LUT R2, R2, 0x3f, RZ, 0xc0, !PT ;  /* 0x0000003f02027812 */ /* 0x002fe200078ec0ff */
[----:B------:R-:W-:Y:S02]  /*a210*/  UMOV UR45, UR13 ;  /* 0x0000000d002d7c82 */ /* 0x000fe40008000000 */
[----:B------:R-:W-:Y:S02]  /*a220*/  UIMAD.WIDE UR34, UR17, 0x2, UR34 ;  /* 0x00000002112278a5 */ /* 0x000fe4000f8e0222 */
[----:B------:R-:W-:Y:S02]  /*a230*/  UIMAD.WIDE UR18, UR55, 0x2, UR18 ;  /* 0x00000002371278a5 */ /* 0x000fe4000f8e0212 */
[----:B------:R-:W-:-:S02]  /*a240*/  UMOV UR14, UR46 ;  /* 0x0000002e000e7c82 */ /* 0x000fc40008000000 */
[----:B------:R-:W-:Y:S02]  /*a250*/  UMOV UR10, UR48 ;  /* 0x00000030000a7c82 */ /* 0x000fe40008000000 */
[----:B------:R-:W-:Y:S02]  /*a260*/  UMOV UR8, UR22 ;  /* 0x0000001600087c82 */ /* 0x000fe40008000000 */
[----:B------:R-:W-:Y:S02]  /*a270*/  UMOV UR13, UR23 ;  /* 0x00000017000d7c82 */ /* 0x000fe40008000000 */
[----:B------:R-:W-:Y:S02]  /*a280*/  UMOV UR4, UR20 ;  /* 0x0000001400047c82 */ /* 0x000fe40008000000 */
[----:B------:R-:W-:Y:S01]  /*a290*/  UMOV UR15, UR21 ;  /* 0x00000015000f7c82 */ /* 0x000fe20008000000 */
[----:B------:R-:W-:Y:S01]  /*a2a0*/  IMAD.SHL.U32 R2, R2, 0x2, RZ ;  /* 0x0000000202027824 */ /* 0x000fe200078e00ff */
[----:B----4-:R-:W-:Y:S01]  /*a2b0*/  IADD3 R0, R0, -0x20, RZ ;  /* 0xffffffe000007810 */ /* 0x010fe20007ffe0ff */
[C---:B---3--:R-:W-:Y:S08]  /*a2c0*/  HMMA.16816.F32.BF16 R4, R24.reuse, R22, R8 ;  /* 0x000000161804723c */ /* 0x048ff00000041808 */
[----:B------:R-:W-:Y:S11]  /*a2d0*/  HMMA.16816.F32.BF16 R8, R24, R18, R12 ;  /* 0x000000121808723c */ /* 0x000ff6000004180c */
[----:B------:R-:W-:Y:S04]  /*a2e0*/  @!UPT UIADD3 URZ, URZ, URZ, URZ ;  /* 0x0000003f3f3ff290 */ /* 0x000fe8000fffe03f */
[----:B------:R1:W-:Y:S04]  /*a2f0*/  STL.64 [R1+0x100], R4 ;  /* 0x0001000401007387 */ /* 0x0003e80000100a00 */
[----:B------:R0:W-:Y:S04]  /*a300*/  STL.64 [R1+0x108], R6 ;  /* 0x0001080601007387 */ /* 0x0001e80000100a00 */
[----:B------:R0:W-:Y:S04]  /*a310*/  STL.64 [R1+0xf0], R8 ;  /* 0x0000f00801007387 */ /* 0x0001e80000100a00 */
[----:B------:R0:W-:Y:S01]  /*a320*/  STL.64 [R1+0xf8], R10 ;  /* 0x0000f80a01007387 */ /* 0x0001e20000100a00 */
[----:B-1----:R-:W-:-:S02]  /*a330*/  IMAD.MOV.U32 R5, RZ, RZ, R10 ;  /* 0x000000ffff057224 */ /* 0x002fc400078e000a */
[----:B------:R-:W-:Y:S01]  /*a340*/  IMAD.MOV.U32 R4, RZ, RZ, R11 ;  /* 0x000000ffff047224 */ /* 0x000fe200078e000b */
[----:B------:R-:W-:Y:S01]  /*a350*/  @!P0 CALL.REL.NOINC `(.L_x_1) ;  /* 0x0000001000008944 */ /* 0x000fe20003c00000 */
[----:B------:R-:W-:Y:S05]  /*a360*/  BRA `(.L_x_2) ;  /* 0xffff8d7000007947 */ /* 0x000fea000383ffff */
.L_x_1:
[----:B0-----:R-:W2:Y:S04]  /*a370*/  LDL.LU R7, [R1+0xb8] ;  /* 0x0000b80001077983 */ /* 0x001ea80000300800 */
[----:B--2---:R0:W-:Y:S04]  /*a380*/  STL [R1+0x744], R7 ;  /* 0x0007440701007387 */ /* 0x0041e80000100800 */
        /* <DEDUP_REMOVED lines=14> */
[----:B------:R-:W2:Y:S01]  /*a470*/  LDL.LU R6, [R1+0xd8] ;  /* 0x0000d80001067983 */ /* 0x000ea20000300800 */
[----:B0-----:R-:W-:-:S03]  /*a480*/  IMAD.MOV.U32 R7, RZ, RZ, R5 ;  /* 0x000000ffff077224 */ /* 0x001fc600078e0005 */
        /* <DEDUP_REMOVED lines=21> */
[----:B------:R-:W3:Y:S04]  /*a5e0*/  LDL.LU R4, [R1+0x128] ;  /* 0x0001280001047983 */ /* 0x000ee80000300800 */
[----:B---3--:R0:W-:Y:S04]  /*a5f0*/  STL [R1+0x738], R4 ;  /* 0x0007380401007387 */ /* 0x0081e80000100800 */
[----:B0-----:R-:W3:Y:S04]  /*a600*/  LDL.LU R4, [R1+0xec] ;  /* 0x0000ec0001047983 */ /* 0x001ee80000300800 */
[----:B------:R-:W4:Y:S04]  /*a610*/  LDL.LU R11, [R1+0xb0] ;  /* 0x0000b000010b7983 */ /* 0x000f280000300800 */
[----:B----4-:R0:W-:Y:S04]  /*a620*/  STL [R1+0x734], R11 ;  /* 0x0007340b01007387 */ /* 0x0101e80000100800 */
[----:B0-----:R-:W4:Y:S04]  /*a630*/  LDL.LU R11, [R1+0x12c] ;  /* 0x00012c00010b7983 */ /* 0x001f280000300800 */
[----:B------:R-:W2:Y:S04]  /*a640*/  LDL.LU R10, [R1+0xd0] ;  /* 0x0000d000010a7983 */ /* 0x000ea80000300800 */
[----:B--2---:R0:W-:Y:S04]  /*a650*/  STL [R1+0x730], R10 ;  /* 0x0007300a01007387 */ /* 0x0041e80000100800 */
[----:B0-----:R-:W2:Y:S04]  /*a660*/  LDL.LU R10, [R1+0xb4] ;  /* 0x0000b400010a7983 */ /* 0x001ea80000300800 */
        /* <DEDUP_REMOVED lines=21> */
[----:B------:R0:W-:Y:S04]  /*a7c0*/  STL [R1+0x70c], R17 ;  /* 0x00070c1101007387 */ /* 0x0001e80000100800 */
[----:B0-----:R-:W2:Y:S01]  /*a7d0*/  LDL.LU R17, [R1+0x94] ;  /* 0x0000940001117983 */ /* 0x001ea20000300800 */
[----:B------:R-:W-:-:S03]  /*a7e0*/  F2FP.BF16.PACK_AB R7, R6, R7 ;  /* 0x000000070607723e */ /* 0x000fc600000010ff */
[----:B--2---:R0:W-:Y:S04]  /*a7f0*/  STL [R1+0x710], R17 ;  /* 0x0007101101007387 */ /* 0x0041e80000100800 */
[----:B0-----:R-:W2:Y:S04]  /*a800*/  LDL.LU R17, [R1+0x184] ;  /* 0x0001840001117983 */ /* 0x001ea80000300800 */
[----:B------:R-:W2:Y:S04]  /*a810*/  LDL.LU R18, [R1+0x90] ;  /* 0x0000900001127983 */ /* 0x000ea80000300800 */
[----:B------:R0:W-:Y:S04]  /*a820*/  STL [R1+0x708], R16 ;  /* 0x0007081001007387 */ /* 0x0001e80000100800 */
[----:B0-----:R-:W2:Y:S04]  /*a830*/  LDL.LU R16, [R1+0xa4] ;  /* 0x0000a40001107983 */ /* 0x001ea80000300800 */
[----:B------:R0:W-:Y:S04]  /*a840*/  STL [R1+0x704], R21 ;  /* 0x0007041501007387 */ /* 0x0001e80000100800 */
[----:B0-----:R-:W2:Y:S04]  /*a850*/  LDL.LU R21, [R1+0xc4] ;  /* 0x0000c40001157983 */ /* 0x001ea80000300800 */
[----:B------:R0:W-:Y:S04]  /*a860*/  STL [R1+0x700], R20 ;  /* 0x0007001401007387 */ /* 0x0001e80000100800 */
[----:B0-----:R-:W2:Y:S04]  /*a870*/  LDL.LU R20, [R1+0x3c] ;  /* 0x00003c0001147983 */ /* 0x001ea80000300800 */
[----:B------:R-:W2:Y:S04]  /*a880*/  LDL.LU R23, [R1+0x38] ;  /* 0x0000380001177983 */ /* 0x000ea80000300800 */
[----:B------:R0:W-:Y:S04]  /*a890*/  STL [R1+0x6fc], R3 ;  /* 0x0006fc0301007387 */ /* 0x0001e80000100800 */
[----:B0-----:R-:W2:Y:S04]  /*a8a0*/  LDL.LU R3, [R1+0x14c] ;  /* 0x00014c0001037983 */ /* 0x001ea80000300800 */
[----:B------:R-:W2:Y:S04]  /*a8b0*/  LDL.LU R22, [R1+0x148] ;  /* 0x0001480001167983 */ /* 0x000ea80000300800 */
[----:B------:R0:W-:Y:S04]  /*a8c0*/  STL [R1+0x6f8], R29 ;  /* 0x0006f81d01007387 */ /* 0x0001e80000100800 */
[----:B0-----:R-:W2:Y:S04]  /*a8d0*/  LDL.LU R29, [R1+0x4c] ;  /* 0x00004c00011d7983 */ /* 0x001ea80000300800 */
[----:B-----5:R-:W2:Y:S04]  /*a8e0*/  LDL.LU R28, [R1+0x16c] ;  /* 0x00016c00011c7983 */ /* 0x020ea80000300800 */
        /* <DEDUP_REMOVED lines=8> */
[----:B0-----:R-:W2:Y:S02]  /*a970*/  LDL.LU R7, [R1+0x77c] ;  /* 0x00077c0001077983 */ /* 0x001ea40000300800 */
[----:B--2---:R-:W-:-:S02]  /*a980*/  F2FP.BF16.PACK_AB R7, R6, R7 ;  /* 0x000000070607723e */ /* 0x004fc400000010ff */
        /* <DEDUP_REMOVED lines=25> */
[----:B------:R0:W-:Y:S04]  /*ab20*/  STL [R1], R7 ;  /* 0x0000000701007387 */ /* 0x0001e80000100800 */
[----:B0-----:R-:W2:Y:S02]  /*ab30*/  LDL.LU R7, [R1+0x744] ;  /* 0x0007440001077983 */ /* 0x001ea40000300800 */
[----:B--2---:R-:W-:-:S02]  /*ab40*/  F2FP.BF16.PACK_AB R7, R6, R7 ;  /* 0x000000070607723e */ /* 0x004fc400000010ff */
[----:B------:R-:W2:Y:S02]  /*ab50*/  LDL.LU R6, [R1+0x740] ;  /* 0x0007400001067983 */ /* 0x000ea40000300800 */
[----:B--2---:R-:W-:Y:S02]  /*ab60*/  F2FP.BF16.PACK_AB R6, R5, R6 ;  /* 0x000000060506723e */ /* 0x004fe400000010ff */
[----:B------:R-:W3:Y:S02]  /*ab70*/  LDL.LU R5, [R1+0x73c] ;  /* 0x00073c0001057983 */ /* 0x000ee40000300800 */
[----:B---3--:R-:W-:Y:S02]  /*ab80*/  F2FP.BF16.PACK_AB R5, R4, R5 ;  /* 0x000000050405723e */ /* 0x008fe400000010ff */
[----:B------:R-:W4:Y:S02]  /*ab90*/  LDL.LU R4, [R1+0x738] ;  /* 0x0007380001047983 */ /* 0x000f240000300800 */
[----:B----4-:R-:W-:-:S02]  /*aba0*/  F2FP.BF16.PACK_AB R4, R11, R4 ;  /* 0x000000040b04723e */ /* 0x010fc400000010ff */
[----:B------:R-:W2:Y:S02]  /*abb0*/  LDL.LU R11, [R1+0x734] ;  /* 0x00073400010b7983 */ /* 0x000ea40000300800 */
[----:B--2---:R-:W-:Y:S02]  /*abc0*/  F2FP.BF16.PACK_AB R11, R10, R11 ;  /* 0x0000000b0a0b723e */ /* 0x004fe400000010ff */
[----:B------:R-:W2:Y:S02]  /*abd0*/  LDL.LU R10, [R1+0x730] ;  /* 0x00073000010a7983 */ /* 0x000ea40000300800 */
[----:B--2---:R-:W-:Y:S02]  /*abe0*/  F2FP.BF16.PACK_AB R10, R9, R10 ;  /* 0x0000000a090a723e */ /* 0x004fe400000010ff */
[----:B------:R-:W2:Y:S02]  /*abf0*/  LDL.LU R9, [R1+0x72c] ;  /* 0x00072c0001097983 */ /* 0x000ea40000300800 */
[----:B--2---:R-:W-:-:S02]  /*ac00*/  F2FP.BF16.PACK_AB R9, R8, R9 ;  /* 0x000000090809723e */ /* 0x004fc400000010ff */
        /* <DEDUP_REMOVED lines=16> */
[----:B------:R-:W2:Y:S01]  /*ad10*/  LDL.LU R16, [R1+0x708] ;  /* 0x0007080001107983 */ /* 0x000ea20000300800 */
[----:B------:R-:W-:Y:S02]  /*ad20*/  F2FP.BF16.PACK_AB R23, R20, R23 ;  /* 0x000000171417723e */ /* 0x000fe400000010ff */
[----:B--2---:R-:W-:-:S02]  /*ad30*/  F2FP.BF16.PACK_AB R16, R21, R16 ;  /* 0x000000101510723e */ /* 0x004fc400000010ff */
[----:B------:R-:W2:Y:S01]  /*ad40*/  LDL.LU R21, [R1+0x704] ;  /* 0x0007040001157983 */ /* 0x000ea20000300800 */
[----:B------:R-:W-:-:S03]  /*ad50*/  F2FP.BF16.PACK_AB R22, R3, R22 ;  /* 0x000000160316723e */ /* 0x000fc600000010ff */
[----:B------:R-:W3:Y:S04]  /*ad60*/  LDL.LU R20, [R1+0x700] ;  /* 0x0007000001147983 */ /* 0x000ee80000300800 */
[----:B------:R-:W4:Y:S01]  /*ad70*/  LDL.LU R3, [R1+0x6fc] ;  /* 0x0006fc0001037983 */ /* 0x000f220000300800 */
[----:B--2---:R-:W-:-:S03]  /*ad80*/  F2FP.BF16.PACK_AB R21, R29, R21 ;  /* 0x000000151d15723e */ /* 0x004fc600000010ff */
[----:B------:R-:W4:Y:S01]  /*ad90*/  LDL.LU R29, [R1+0x6f8] ;  /* 0x0006f800011d7983 */ /* 0x000f220000300800 */
[----:B------:R-:W-:Y:S02]  /*ada0*/  F2FP.BF16.PACK_AB R25, R24, R25 ;  /* 0x000000191819723e */ /* 0x000fe400000010ff */
[----:B---3--:R-:W-:Y:S02]  /*adb0*/  F2FP.BF16.PACK_AB R20, R28, R20 ;  /* 0x000000141c14723e */ /* 0x008fe400000010ff */
[----:B------:R-:W-:Y:S02]  /*adc0*/  F2FP.BF16.PACK_AB R27, R0, R27 ;  /* 0x0000001b001b723e */ /* 0x000fe400000010ff */
[----:B------:R-:W-:Y:S02]  /*add0*/  F2FP.BF16.PACK_AB R26, R2, R26 ;  /* 0x0000001a021a723e */ /* 0x000fe400000010ff */
[----:B----4-:R-:W-:Y:S02]  /*ade0*/  F2FP.BF16.PACK_AB R24, R29, R3 ;  /* 0x000000031d18723e */ /* 0x010fe400000010ff */
.L_x_0:
[----:B------:R-:W0:Y:S04]  /*adf0*/  S2R R29, SR_TID.X ;  /* 0x00000000001d7919 */ /* 0x000e280000002100 */
[----:B------:R-:W-:Y:S06]  /*ae00*/  BAR.SYNC.DEFER_BLOCKING 0x0 ;  /* 0x0000000000007b1d */ /* 0x000fec0000010000 */
[----:B------:R-:W-:Y:S04]  /*ae10*/  STL.64 [R1+0x778], R10 ;  /* 0x0007780a01007387 */ /* 0x000fe80000100a00 */
[----:B------:R-:W-:Y:S04]  /*ae20*/  STL.64 [R1+0x770], R8 ;  /* 0x0007700801007387 */ /* 0x000fe80000100a00 */
[----:B------:R-:W-:Y:S04]  /*ae30*/  STL.64 [R1+0x768], R6 ;  /* 0x0007680601007387 */ /* 0x000fe80000100a00 */
[----:B------:R-:W-:Y:S01]  /*ae40*/  STL.64 [R1+0x760], R4 ;  /* 0x0007600401007387 */ /* 0x000fe20000100a00 */
[----:B0--3--:R-:W-:-:S02]  /*ae50*/  IMAD.SHL.U32 R0, R29, 0x80, RZ ;  /* 0x000000801d007824 */ /* 0x009fc400078e00ff */
[C---:B------:R-:W-:Y:S02]  /*ae60*/  IMAD.SHL.U32 R2, R29.reuse, 0x20, RZ ;  /* 0x000000201d027824 */ /* 0x040fe400078e00ff */
[C---:B------:R-:W-:Y:S01]  /*ae70*/  IMAD.SHL.U32 R28, R29.reuse, 0x4, RZ ;  /* 0x000000041d1c7824 */ /* 0x040fe200078e00ff */
[----:B------:R-:W-:Y:S01]  /*ae80*/  LOP3.LUT R0, R0, 0xc00, RZ, 0xc0, !PT ;  /* 0x00000c0000007812 */ /* 0x000fe200078ec0ff */
[C---:B------:R-:W-:Y:S01]  /*ae90*/  IMAD.SHL.U32 R3, R29.reuse, 0x200, RZ ;  /* 0x000002001d037824 */ /* 0x040fe200078e00ff */
[----:B------:R-:W-:Y:S02]  /*aea0*/  LOP3.LUT R29, R29, 0x3f, RZ, 0xc0, !PT ;  /* 0x0000003f1d1d7812 */ /* 0x000fe400078ec0ff */
[----:B------:R-:W-:Y:S01]  /*aeb0*/  LOP3.LUT R0, R0, 0x60, R2, 0xf8, !PT ;  /* 0x0000006000007812 */ /* 0x000fe200078ef802 */
[----:B------:R-:W-:Y:S01]  /*aec0*/  IMAD.U32 R2, RZ, RZ, UR6 ;  /* 0x00000006ff027e24 */ /* 0x000fe2000f8e00ff */
[----:B------:R-:W-:Y:S02]  /*aed0*/  LOP3.LUT R3, R3, 0xc00, RZ, 0xc0, !PT ;  /* 0x00000c0003037812 */ /* 0x000fe400078ec0ff */
[----:B------:R-:W-:-:S02]  /*aee0*/  LOP3.LUT R0, R0, 0x70, R28, 0x78, !PT ;  /* 0x0000007000007812 */ /* 0x000fc400078e781c */
[----:B------:R-:W2:Y:S03]  /*aef0*/  LDL R28, [R1+0x6c4] ;  /* 0x0006c400011c7983 */ /* 0x000ea60000100800 */
[----:B------:R-:W-:Y:S02]  /*af00*/  IMAD R0, R2, 0x8, R0 ;  /* 0x0000000802007824 */ /* 0x000fe400078e0200 */
[----:B------:R-:W-:-:S03]  /*af10*/  IMAD R2, R29, 0x10, R3 ;  /* 0x000000101d027824 */ /* 0x000fc600078e0203 */
[----:B------:R0:W-:Y:S04]  /*af20*/  STS.128 [R0], R24 ;  /* 0x0000001800007388 */ /* 0x0001e80000000c00 */
[----:B------:R-:W-:Y:S04]  /*af30*/  STS.128 [R0+0x80], R20 ;  /* 0x0000801400007388 */ /* 0x000fe80000000c00 */
[----:B------:R1:W-:Y:S04]  /*af40*/  STS.128 [R0+0x200], R16 ;  /* 0x0002001000007388 */ /* 0x0003e80000000c00 */
[----:B------:R-:W-:Y:S04]  /*af50*/  STS.128 [R0+0x280], R12 ;  /* 0x0002800c00007388 */ /* 0x000fe80000000c00 */
[----:B------:R-:W-:Y:S06]  /*af60*/  BAR.SYNC.DEFER_BLOCKING 0x0 ;  /* 0x0000000000007b1d */ /* 0x000fec0000010000 */
[----:B0-----:R-:W3:Y:S01]  /*af70*/  LDL.LU R24, [R1+0x10] ;  /* 0x0000100001187983 */ /* 0x001ee20000300800 */
[----:B-1----:R-:W-:-:S03]  /*af80*/  LOP3.LUT R18, R2, 0x20, RZ, 0x3c, !PT ;  /* 0x0000002002127812 */ /* 0x002fc600078e3cff */
[----:B------:R-:W3:Y:S04]  /*af90*/  LDL.LU R25, [R1+0x14] ;  /* 0x0000140001197983 */ /* 0x000ee80000300800 */
[----:B------:R-:W3:Y:S04]  /*afa0*/  LDL.LU R26, [R1+0x18] ;  /* 0x00001800011a7983 */ /* 0x000ee80000300800 */
[----:B------:R-:W3:Y:S04]  /*afb0*/  LDL.LU R27, [R1+0x1c] ;  /* 0x00001c00011b7983 */ /* 0x000ee80000300800 */
[----:B------:R-:W4:Y:S04]  /*afc0*/  LDL.LU R20, [R1] ;  /* 0x0000000001147983 */ /* 0x000f280000300800 */
[----:B------:R-:W0:Y:S04]  /*afd0*/  LDS.128 R12, [R2] ;  /* 0x00000000020c7984 */ /* 0x000e280000000c00 */
[----:B------:R-:W1:Y:S04]  /*afe0*/  LDS.128 R8, [R18] ;  /* 0x0000000012087984 */ /* 0x000e680000000c00 */
[----:B------:R-:W4:Y:S04]  /*aff0*/  LDL.LU R21, [R1+0x4] ;  /* 0x0000040001157983 */ /* 0x000f280000300800 */
[----:B------:R-:W4:Y:S04]  /*b000*/  LDL.LU R22, [R1+0x8] ;  /* 0x0000080001167983 */ /* 0x000f280000300800 */
[----:B------:R-:W4:Y:S04]  /*b010*/  LDL.LU R23, [R1+0xc] ;  /* 0x00000c0001177983 */ /* 0x000f280000300800 */
[----:B0-----:R-:W-:Y:S04]  /*b020*/  STL [R1+0x71c], R13 ;  /* 0x00071c0d01007387 */ /* 0x001fe80000100800 */
[----:B-1----:R-:W-:Y:S04]  /*b030*/  STL.64 [R1+0x30], R8 ;  /* 0x0000300801007387 */ /* 0x002fe80000100a00 */
[----:B------:R0:W-:Y:S04]  /*b040*/  STL.64 [R1+0x38], R10 ;  /* 0x0000380a01007387 */ /* 0x0001e80000100a00 */
[----:B0-----:R-:W5:Y:S04]  /*b050*/  LDL.LU.64 R10, [R1+0x778] ;  /* 0x00077800010a7983 */ /* 0x001f680000300a00 */
[----:B------:R-:W5:Y:S01]  /*b060*/  LDL.LU.64 R8, [R1+0x770] ;  /* 0x0007700001087983 */ /* 0x000f620000300a00 */
[----:B------:R-:W-:-:S06]  /*b070*/  LOP3.LUT R4, R2, 0x40, RZ, 0x3c, !PT ;  /* 0x0000004002047812 */ /* 0x000fcc00078e3cff */
[----:B------:R-:W0:Y:S01]  /*b080*/  LDS.128 R4, [R4] ;  /* 0x0000000004047984 */ /* 0x000e220000000c00 */
[----:B------:R-:W-:-:S03]  /*b090*/  LOP3.LUT R3, R2, 0x60, RZ, 0x3c, !PT ;  /* 0x0000006002037812 */ /* 0x000fc600078e3cff */
[----:B0-----:R-:W-:Y:S04]  /*b0a0*/  STL.64 [R1+0x40], R4 ;  /* 0x0000400401007387 */ /* 0x001fe80000100a00 */
[----:B------:R-:W-:Y:S04]  /*b0b0*/  STL.64 [R1+0x48], R6 ;  /* 0x0000480601007387 */ /* 0x000fe80000100a00 */
[----:B------:R-:W0:Y:S04]  /*b0c0*/  LDS.128 R4, [R3] ;  /* 0x0000000003047984 */ /* 0x000e280000000c00 */
[----:B------:R-:W-:Y:S06]  /*b0d0*/  BAR.SYNC.DEFER_BLOCKING 0x0 ;  /* 0x0000000000007b1d */ /* 0x000fec0000010000 */
[----:B0-----:R-:W-:Y:S01]  /*b0e0*/  STL.64 [R1+0x20], R4 ;  /* 0x0000200401007387 */ /* 0x001fe20000100a00 */
[----:B------:R-:W-:-:S03]  /*b0f0*/  IMAD.MOV.U32 R13, RZ, RZ, R6 ;  /* 0x000000ffff0d7224 */ /* 0x000fc600078e0006 */
[----:B------:R0:W-:Y:S04]  /*b100*/  STL [R1+0x2c], R7 ;  /* 0x00002c0701007387 */ /* 0x0001e80000100800 */
[----:B0-----:R-:W2:Y:S04]  /*b110*/  LDL.LU.64 R6, [R1+0x768] ;  /* 0x0007680001067983 */ /* 0x001ea80000300a00 */
[----:B------:R-:W2:Y:S04]  /*b120*/  LDL.LU.64 R4, [R1+0x760] ;  /* 0x0007600001047983 */ /* 0x000ea80000300a00 */
[----:B-----5:R0:W-:Y:S04]  /*b130*/  STS.128 [R0], R8 ;  /* 0x0000000800007388 */ /* 0x0201e80000000c00 */
[----:B0-----:R-:W5:Y:S04]  /*b140*/  LDL R9, [R1+0x6c8] ;  /* 0x0006c80001097983 */ /* 0x001f680000100800 */
[----:B----4-:R-:W-:Y:S04]  /*b150*/  STS.128 [R0+0x200], R20 ;  /* 0x0002001400007388 */ /* 0x010fe80000000c00 */
[----:B---3--:R0:W-:Y:S01]  /*b160*/  STS.128 [R0+0x280], R24 ;  /* 0x0002801800007388 */ /* 0x0081e20000000c00 */
[----:B------:R-:W-:Y:S01]  /*b170*/  IMAD.U32 R3, RZ, RZ, UR7 ;  /* 0x00000007ff037e24 */ /* 0x000fe2000f8e00ff */
[----:B--2---:R-:W-:Y:S01]  /*b180*/  ISETP.GE.AND P3, PT, R28, c[0x0][0x178], PT ;  /* 0x00005e001c007a0c */ /* 0x004fe20003f66270 */
[----:B------:R-:W-:-:S02]  /*b190*/  IMAD.U32 R8, RZ, RZ, UR7 ;  /* 0x00000007ff087e24 */ /* 0x000fc4000f8e00ff */
[----:B------:R-:W-:Y:S01]  /*b1a0*/  IMAD.MOV.U32 R16, RZ, RZ, c[0x0][0x194] ;  /* 0x00006500ff107624 */ /* 0x000fe200078e00ff */
[----:B------:R-:W-:Y:S01]  /*b1b0*/  ISETP.LT.AND P3, PT, R3, c[0x0][0x17c], !P3 ;  /* 0x00005f0003007a0c */ /* 0x000fe20005f61270 */
[----:B------:R-:W-:Y:S01]  /*b1c0*/  IMAD R3, R28, c[0x0][0x194], RZ ;  /* 0x000065001c037a24 */ /* 0x000fe200078e02ff */
[----:B------:R-:W-:-:S04]  /*b1d0*/  IADD3 R8, R8, 0x1, RZ ;  /* 0x0000000108087810 */ /* 0x000fc80007ffe0ff */
[----:B------:R-:W-:Y:S01]  /*b1e0*/  ISETP.GE.AND P1, PT, R8, c[0x0][0x17c], PT ;  /* 0x00005f0008007a0c */ /* 0x000fe20003f26270 */
[----:B------:R-:W-:Y:S01]  /*b1f0*/  IMAD R8, R16, 0x40, R3 ;  /* 0x0000004010087824 */ /* 0x000fe200078e0203 */
[----:B------:R-:W-:-:S04]  /*b200*/  LEA R28, P4, R3, c[0x0][0x170], 0x1 ;  /* 0x00005c00031c7a11 */ /* 0x000fc800078808ff */
[C---:B0-----:R-:W-:Y:S02]  /*b210*/  LEA R26, P5, R8.reuse, c[0x0][0x170], 0x1 ;  /* 0x00005c00081a7a11 */ /* 0x041fe400078a08ff */
[----:B------:R-:W-:Y:S02]  /*b220*/  LEA.HI.X.SX32 R29, R3, c[0x0][0x174], 0x1, P4 ;  /* 0x00005d00031d7a11 */ /* 0x000fe400020f0eff */
[----:B------:R-:W-:Y:S01]  /*b230*/  LEA.HI.X.SX32 R27, R8, c[0x0][0x174], 0x1, P5 ;  /* 0x00005d00081b7a11 */ /* 0x000fe200028f0eff */
[----:B------:R0:W-:Y:S04]  /*b240*/  STS.128 [R0+0x80], R4 ;  /* 0x0000800400007388 */ /* 0x0001e80000000c00 */
[----:B------:R-:W-:Y:S01]  /*b250*/  BAR.SYNC.DEFER_BLOCKING 0x0 ;  /* 0x0000000000007b1d */ /* 0x000fe20000010000 */
[----:B0-----:R-:W-:-:S05]  /*b260*/  IMAD.U32 R0, RZ, RZ, UR7 ;  /* 0x00000007ff007e24 */ /* 0x001fca000f8e00ff */
[----:B------:R0:W1:Y:S01]  /*b270*/  LDS.128 R4, [R2] ;  /* 0x0000000002047984 */ /* 0x0000620000000c00 */
[----:B------:R-:W-:Y:S01]  /*b280*/  IADD3 R0, R0, 0x2, RZ ;  /* 0x0000000200007810 */ /* 0x000fe20007ffe0ff */
[----:B0-----:R-:W-:-:S03]  /*b290*/  IMAD.U32 R2, RZ, RZ, UR7 ;  /* 0x00000007ff027e24 */ /* 0x001fc6000f8e00ff */
[----:B------:R-:W-:Y:S01]  /*b2a0*/  ISETP.GE.AND P0, PT, R0, c[0x0][0x17c], PT ;  /* 0x00005f0000007a0c */ /* 0x000fe20003f06270 */
[----:B------:R-:W-:Y:S01]  /*b2b0*/  IMAD.U32 R0, RZ, RZ, UR7 ;  /* 0x00000007ff007e24 */ /* 0x000fe2000f8e00ff */
[----:B------:R-:W-:-:S03]  /*b2c0*/  ISETP.GE.AND P2, PT, R2, c[0x0][0x17c], PT ;  /* 0x00005f0002007a0c */ /* 0x000fc60003f46270 */
[----:B------:R-:W-:Y:S02]  /*b2d0*/  IMAD R0, R0, c[0x0][0x198], RZ ;  /* 0x0000660000007a24 */ /* 0x000fe400078e02ff */
[----:B------:R-:W-:Y:S02]  /*b2e0*/  IMAD R2, R16, 0x40, R8 ;  /* 0x0000004010027824 */ /* 0x000fe400078e0208 */
[C---:B------:R-:W-:Y:S01]  /*b2f0*/  IMAD.WIDE R10, R0.reuse, 0x2, R26 ;  /* 0x00000002000a7825 */ /* 0x040fe200078e021a */
[----:B-1----:R0:W-:Y:S04]  /*b300*/  STL [R1+0x750], R5 ;  /* 0x0007500501007387 */ /* 0x0021e80000100800 */
[----:B------:R1:W-:Y:S04]  /*b310*/  STL [R1+0x738], R7 ;  /* 0x0007380701007387 */ /* 0x0003e80000100800 */
[----:B0-----:R-:W2:Y:S04]  /*b320*/  LDL R5, [R1+0x6cc] ;  /* 0x0006cc0001057983 */ /* 0x001ea80000100800 */
[----:B-1----:R-:W3:Y:S01]  /*b330*/  LDL R7, [R1+0x6d0] ;  /* 0x0006d00001077983 */ /* 0x002ee20000100800 */
[----:B-----5:R-:W-:Y:S01]  /*b340*/  ISETP.LT.AND P4, PT, R9, c[0x0][0x178], !P2 ;  /* 0x00005e0009007a0c */ /* 0x020fe20005781270 */
[----:B------:R-:W-:-:S05]  /*b350*/  IMAD.WIDE R8, R0, 0x2, R28 ;  /* 0x0000000200087825 */ /* 0x000fca00078e021c */
[----:B------:R-:W-:Y:S07]  /*b360*/  @P3 STG.E.U16 [R8.64], R12 ;  /* 0x0000000c08003986 */ /* 0x000fee000c10151e */
[----:B------:R-:W-:Y:S04]  /*b370*/  @P4 STG.E.U16 [R10.64], R14 ;  /* 0x0000000e0a004986 */ /* 0x000fe8000c10151e */
[----:B------:R-:W0:Y:S04]  /*b380*/  LDS.128 R8, [R18] ;  /* 0x0000000012087984 */ /* 0x000e280000000c00 */
[----:B0-----:R0:W-:Y:S04]  /*b390*/  STL [R1+0x704], R9 ;  /* 0x0007040901007387 */ /* 0x0011e80000100800 */
[----:B0-----:R-:W4:Y:S04]  /*b3a0*/  LDL R9, [R1+0x6c4] ;  /* 0x0006c40001097983 */ /* 0x001f280000100800 */
[----:B------:R0:W-:Y:S04]  /*b3b0*/  STL [R1+0x700], R11 ;  /* 0x0007000b01007387 */ /* 0x0001e80000100800 */
[----:B0-----:R-:W5:Y:S01]  /*b3c0*/  LDL R11, [R1+0x6c8] ;  /* 0x0006c800010b7983 */ /* 0x001f620000100800 */
[----:B------:R-:W-:-:S04]  /*b3d0*/  LEA R24, P5, R2, c[0x0][0x170], 0x1 ;  /* 0x00005c0002187a11 */ /* 0x000fc800078a08ff */
[----:B------:R-:W-:Y:S01]  /*b3e0*/  LEA.HI.X.SX32 R25, R2, c[0x0][0x174], 0x1, P5 ;  /* 0x00005d0002197a11 */ /* 0x000fe200028f0eff */
[----:B------:R-:W-:Y:S02]  /*b3f0*/  IMAD R16, R16, 0x40, R2 ;  /* 0x0000004010107824 */ /* 0x000fe400078e0202 */
[----:B------:R-:W-:Y:S02]  /*b400*/  IMAD.U32 R17, RZ, RZ, UR7 ;  /* 0x00000007ff117e24 */ /* 0x000fe4000f8e00ff */
[----:B------:R-:W-:-:S03]  /*b410*/  IMAD.WIDE R2, R0, 0x2, R24 ;  /* 0x0000000200027825 */ /* 0x000fc600078e0218 */
[----:B------:R-:W-:Y:S02]  /*b420*/  IADD3 R17, R17, 0x3, RZ ;  /* 0x0000000311117810 */ /* 0x000fe40007ffe0ff */
[----:B------:R-:W-:Y:S02]  /*b430*/  PRMT R12, R12, 0x7632, R12 ;  /* 0x000076320c0c7816 */ /* 0x000fe4000000000c */
[----:B------:R-:W-:-:S03]  /*b440*/  PRMT R14, R14, 0x7632, R14 ;  /* 0x000076320e0e7816 */ /* 0x000fc6000000000e */
[----:B------:R-:W-:Y:S01]  /*b450*/  STL.64 [R1+0x758], R12 ;  /* 0x0007580c01007387 */ /* 0x000fe20000100a00 */
[----:B--2---:R-:W-:-:S13]  /*b460*/  ISETP.LT.AND P6, PT, R5, c[0x0][0x178], !P2 ;  /* 0x00005e0005007a0c */ /* 0x004fda00057c1270 */
[----:B------:R0:W-:Y:S02]  /*b470*/  @P6 STG.E.U16 [R2.64], R4 ;  /* 0x0000000402006986 */ /* 0x0001e4000c10151e */
[----:B0-----:R-:W-:-:S04]  /*b480*/  LEA R2, P3, R16, c[0x0][0x170], 0x1 ;  /* 0x00005c0010027a11 */ /* 0x001fc800078608ff */
[----:B------:R-:W-:Y:S02]  /*b490*/  LEA.HI.X.SX32 R3, R16, c[0x0][0x174], 0x1, P3 ;  /* 0x00005d0010037a11 */ /* 0x000fe400018f0eff */
[----:B------:R-:W-:Y:S02]  /*b4a0*/  ISETP.GE.AND P3, PT, R17, c[0x0][0x17c], PT ;  /* 0x00005f0011007a0c */ /* 0x000fe40003f66270 */
[----:B------:R-:W0:Y:S01]  /*b4b0*/  S2R R17, SR_TID.X ;  /* 0x0000000000117919 */ /* 0x000e220000002100 */
[----:B---3--:R-:W-:Y:S02]  /*b4c0*/  ISETP.LT.AND P4, PT, R7, c[0x0][0x178], !P2 ;  /* 0x00005e0007007a0c */ /* 0x008fe40005781270 */
[C---:B------:R-:W-:Y:S01]  /*b4d0*/  IADD3 R16, R0.reuse, c[0x0][0x198], RZ ;  /* 0x0000660000107a10 */ /* 0x040fe20007ffe0ff */
[----:B------:R-:W-:-:S04]  /*b4e0*/  IMAD.WIDE R18, R0, 0x2, R2 ;  /* 0x0000000200127825 */ /* 0x000fc800078e0202 */
[----:B------:R-:W-:Y:S01]  /*b4f0*/  IMAD.WIDE R20, R16, 0x2, R28 ;  /* 0x0000000210147825 */ /* 0x000fe200078e021c */
[----:B------:R-:W-:-:S05]  /*b500*/  ISETP.LT.AND P2, PT, R5, c[0x0][0x178], !P1 ;  /* 0x00005e0005007a0c */ /* 0x000fca0004f41270 */
[----:B------:R1:W-:Y:S01]  /*b510*/  @P4 STG.E.U16 [R18.64], R6 ;  /* 0x0000000612004986 */ /* 0x0003e2000c10151e */
[----:B------:R-:W-:Y:S02]  /*b520*/  IMAD.U32 R0, RZ, RZ, UR7 ;  /* 0x00000007ff007e24 */ /* 0x000fe4000f8e00ff */
[----:B------:R-:W-:Y:S01]  /*b530*/  IMAD.WIDE R22, R16, 0x2, R26 ;  /* 0x0000000210167825 */ /* 0x000fe200078e021a */
[----:B-1----:R-:W-:-:S03]  /*b540*/  PRMT R6, R4, 0x7632, R6 ;  /* 0x0000763204067816 */ /* 0x002fc60000000006 */
[----:B------:R-:W-:Y:S01]  /*b550*/  IMAD.WIDE R18, R16, 0x2, R24 ;  /* 0x0000000210127825 */ /* 0x000fe200078e0218 */
[----:B------:R-:W-:Y:S02]  /*b560*/  IADD3 R4, R0, 0x4, RZ ;  /* 0x0000000400047810 */ /* 0x000fe40007ffe0ff */
[----:B------:R-:W-:Y:S02]  /*b570*/  IADD3 R0, R16, c[0x0][0x198], RZ ;  /* 0x0000660010007a10 */ /* 0x000fe40007ffe0ff */
[----:B----4-:R-:W-:-:S13]  /*b580*/  ISETP.LT.AND P5, PT, R9, c[0x0][0x178], !P1 ;  /* 0x00005e0009007a0c */ /* 0x010fda0004fa1270 */
[----:B------:R0:W-:Y:S01]  /*b590*/  @P5 STG.E.U16 [R20.64], R12 ;  /* 0x0000000c14005986 */ /* 0x0001e2000c10151e */
[----:B-----5:R-:W-:Y:S02]  /*b5a0*/  ISETP.LT.AND P6, PT, R11, c[0x0][0x178], !P1 ;  /* 0x00005e000b007a0c */ /* 0x020fe40004fc1270 */
[C---:B0-----:R-:W-:Y:S01]  /*b5b0*/  LOP3.LUT R21, R17.reuse, 0x3f, RZ, 0xc0, !PT ;  /* 0x0000003f11157812 */ /* 0x041fe200078ec0ff */
[----:B------:R-:W-:-:S05]  /*b5c0*/  IMAD.SHL.U32 R17, R17, 0x200, RZ ;  /* 0x0000020011117824 */ /* 0x000fca00078e00ff */
[----:B------:R-:W-:-:S05]  /*b5d0*/  LOP3.LUT R17, R17, 0xc00, RZ, 0xc0, !PT ;  /* 0x00000c0011117812 */ /* 0x000fca00078ec0ff */
[----:B------:R0:W-:Y:S01]  /*b5e0*/  @P6 STG.E.U16 [R22.64], R14 ;  /* 0x0000000e16006986 */ /* 0x0001e2000c10151e */
[----:B------:R-:W-:-:S03]  /*b5f0*/  IMAD R17, R21, 0x10, R17 ;  /* 0x0000001015117824 */ /* 0x000fc600078e0211 */
[----:B------:R1:W-:Y:S02]  /*b600*/  @P2 STG.E.U16 [R18.64], R6 ;  /* 0x0000000612002986 */ /* 0x0003e4000c10151e */
[----:B------:R-:W-:Y:S01]  /*b610*/  LOP3.LUT R17, R17, 0x40, RZ, 0x3c, !PT ;  /* 0x0000004011117812 */ /* 0x000fe200078e3cff */
[----:B------:R-:W-:Y:S01]  /*b620*/  IMAD.WIDE R12, R16, 0x2, R2 ;  /* 0x00000002100c7825 */ /* 0x000fe200078e0202 */
[----:B0-----:R-:W2:Y:S03]  /*b630*/  LDL.LU R14, [R1+0x38] ;  /* 0x00003800010e7983 */ /* 0x001ea60000300800 */
[----:B-1----:R-:W-:Y:S01]  /*b640*/  IMAD.WIDE R18, R0, 0x2, R28 ;  /* 0x0000000200127825 */ /* 0x002fe200078e021c */
[----:B------:R-:W-:Y:S04]  /*b650*/  STL [R1+0x718], R15 ;  /* 0x0007180f01007387 */ /* 0x000fe80000100800 */
[----:B------:R-:W-:Y:S04]  /*b660*/  STL.64 [R1], R18 ;  /* 0x0000001201007387 */ /* 0x000fe80000100a00 */
[----:B------:R-:W0:Y:S01]  /*b670*/  LDS.128 R16, [R17] ;  /* 0x0000000011107984 */ /* 0x000e220000000c00 */
[----:B------:R-:W-:-:S02]  /*b680*/  ISETP.LT.AND P1, PT, R7, c[0x0][0x178], !P1 ;  /* 0x00005e0007007a0c */ /* 0x000fc40004f21270 */
[----:B------:R-:W-:-:S11]  /*b690*/  PRMT R6, R6, 0x7632, R6 ;  /* 0x0000763206067816 */ /* 0x000fd60000000006 */
[----:B------:R-:W-:Y:S04]  /*b6a0*/  @P1 STG.E.U16 [R12.64], R6 ;  /* 0x000000060c001986 */ /* 0x000fe8000c10151e */
[----:B0-----:R0:W-:Y:S04]  /*b6b0*/  STL.64 [R1+0x748], R16 ;  /* 0x0007481001007387 */ /* 0x0011e80000100a00 */
[----:B0-----:R-:W3:Y:S04]  /*b6c0*/  LDL.LU R17, [R1+0x30] ;  /* 0x0000300001117983 */ /* 0x001ee80000300800 */
[----:B------:R0:W-:Y:S04]  /*b6d0*/  STL.64 [R1+0x740], R18 ;  /* 0x0007401201007387 */ /* 0x0001e80000100a00 */
[----:B0-----:R-:W3:Y:S04]  /*b6e0*/  LDL.LU.64 R18, [R1] ;  /* 0x0000000001127983 */ /* 0x001ee80000300a00 */
[----:B------:R-:W4:Y:S01]  /*b6f0*/  LDL.LU.64 R12, [R1+0x758] ;  /* 0x00075800010c7983 */ /* 0x000f220000300a00 */
[----:B------:R-:W-:-:S02]  /*b700*/  ISETP.LT.AND P4, PT, R9, c[0x0][0x178], !P0 ;  /* 0x00005e0009007a0c */ /* 0x000fc40004781270 */
[----:B------:R-:W-:Y:S02]  /*b710*/  ISETP.LT.AND P5, PT, R11, c[0x0][0x178], !P0 ;  /* 0x00005e000b007a0c */ /* 0x000fe400047a1270 */
[----:B------:R-:W-:Y:S01]  /*b720*/  ISETP.LT.AND P6, PT, R5, c[0x0][0x178], !P0 ;  /* 0x00005e0005007a0c */ /* 0x000fe200047c1270 */
[----:B------:R-:W-:-:S04]  /*b730*/  IMAD.WIDE R20, R0, 0x2, R26 ;  /* 0x0000000200147825 */ /* 0x000fc800078e021a */
[----:B------:R-:W-:Y:S01]  /*b740*/  IMAD.WIDE R22, R0, 0x2, R24 ;  /* 0x0000000200167825 */ /* 0x000fe200078e0218 */
[----:B------:R-:W-:Y:S01]  /*b750*/  ISETP.GE.AND P2, PT, R4, c[0x0][0x17c], PT ;  /* 0x00005f0004007a0c */ /* 0x000fe20003f46270 */
[----:B------:R-:W5:Y:S01]  /*b760*/  LDL.LU R15, [R1+0x48] ;  /* 0x00004800010f7983 */ /* 0x000f620000300800 */
[----:B------:R-:W-:-:S03]  /*b770*/  IADD3 R4, R0, c[0x0][0x198], RZ ;  /* 0x0000660000047a10 */ /* 0x000fc60007ffe0ff */
[----:B---3--:R0:W-:Y:S01]  /*b780*/  @P4 STG.E.U16 [R18.64], R17 ;  /* 0x0000001112004986 */ /* 0x0081e2000c10151e */
[----:B------:R-:W-:-:S03]  /*b790*/  ISETP.LT.AND P4, PT, R7, c[0x0][0x178], !P0 ;  /* 0x00005e0007007a0c */ /* 0x000fc60004781270 */
[----:B--2---:R1:W-:Y:S01]  /*b7a0*/  @P5 STG.E.U16 [R20.64], R14 ;  /* 0x0000000e14005986 */ /* 0x0043e2000c10151e */
[----:B------:R-:W-:-:S03]  /*b7b0*/  ISETP.LT.AND P5, PT, R9, c[0x0][0x178], !P3 ;  /* 0x00005e0009007a0c */ /* 0x000fc60005fa1270 */
[----:B------:R2:W-:Y:S01]  /*b7c0*/  @P6 STG.E.U16 [R22.64], R8 ;  /* 0x0000000816006986 */ /* 0x0005e2000c10151e */
[----:B------:R-:W-:Y:S02]  /*b7d0*/  ISETP.LT.AND P6, PT, R11, c[0x0][0x178], !P3 ;  /* 0x00005e000b007a0c */ /* 0x000fe40005fc1270 */
[----:B----4-:R-:W-:Y:S01]  /*b7e0*/  PRMT R12, R17, 0x7632, R12 ;  /* 0x00007632110c7816 */ /* 0x010fe2000000000c */
[----:B0-----:R-:W-:Y:S01]  /*b7f0*/  IMAD.WIDE R16, R0, 0x2, R2 ;  /* 0x0000000200107825 */ /* 0x001fe200078e0202 */
[----:B------:R-:W-:Y:S02]  /*b800*/  ISETP.LT.AND P0, PT, R5, c[0x0][0x178], !P3 ;  /* 0x00005e0005007a0c */ /* 0x000fe40005f01270 */
[----:B------:R-:W-:Y:S01]  /*b810*/  ISETP.LT.AND P3, PT, R7, c[0x0][0x178], !P3 ;  /* 0x00005e0007007a0c */ /* 0x000fe20005f61270 */
[----:B-1----:R-:W-:Y:S01]  /*b820*/  IMAD.WIDE R20, R4, 0x2, R28 ;  /* 0x0000000204147825 */ /* 0x002fe200078e021c */
[----:B------:R0:W-:Y:S01]  /*b830*/  @P4 STG.E.U16 [R16.64], R10 ;  /* 0x0000000a10004986 */ /* 0x0001e2000c10151e */
[----:B--2---:R-:W-:-:S02]  /*b840*/  PRMT R8, R14, 0x7632, R8 ;  /* 0x000076320e087816 */ /* 0x004fc40000000008 */
[----:B------:R-:W-:Y:S01]  /*b850*/  IMAD.WIDE R22, R4, 0x2, R26 ;  /* 0x0000000204167825 */ /* 0x000fe200078e021a */
[----:B------:R1:W-:Y:S04]  /*b860*/  @P5 STG.E.U16 [R20.64], R12 ;  /* 0x0000000c14005986 */ /* 0x0003e8000c10151e */
[----:B------:R2:W-:Y:S01]  /*b870*/  @P6 STG.E.U16 [R22.64], R8 ;  /* 0x0000000816006986 */ /* 0x0005e2000c10151e */
[----:B0-----:R-:W-:Y:S01]  /*b880*/  PRMT R10, R10, 0x7632, R10 ;  /* 0x000076320a0a7816 */ /* 0x001fe2000000000a */
[----:B------:R-:W-:-:S04]  /*b890*/  IMAD.WIDE R16, R4, 0x2, R2 ;  /* 0x0000000204107825 */ /* 0x000fc800078e0202 */
[----:B-1----:R-:W-:Y:S01]  /*b8a0*/  IMAD.WIDE R20, R4, 0x2, R24 ;  /* 0x0000000204147825 */ /* 0x002fe200078e0218 */
[----:B--2---:R-:W-:Y:S01]  /*b8b0*/  PRMT R8, R8, 0x7632, R8 ;  /* 0x0000763208087816 */ /* 0x004fe20000000008 */
[----:B------:R0:W-:Y:S01]  /*b8c0*/  STL [R1+0x720], R13 ;  /* 0x0007200d01007387 */ /* 0x0001e20000100800 */
[----:B------:R-:W-:-:S03]  /*b8d0*/  ISETP.LT.AND P6, PT, R5, c[0x0][0x178], !P2 ;  /* 0x00005e0005007a0c */ /* 0x000fc600057c1270 */
[----:B------:R-:W-:Y:S04]  /*b8e0*/  @P0 STG.E.U16 [R20.64], R8 ;  /* 0x0000000814000986 */ /* 0x000fe8000c10151e */
[----:B------:R1:W-:Y:S04]  /*b8f0*/  @P3 STG.E.U16 [R16.64], R10 ;  /* 0x0000000a10003986 */ /* 0x0003e8000c10151e */
[----:B0-----:R-:W2:Y:S04]  /*b900*/  LDL.LU R13, [R1+0x40] ;  /* 0x00004000010d7983 */ /* 0x001ea80000300800 */
[----:B------:R-:W3:Y:S04]  /*b910*/  LDL.LU R5, [R1+0x750] ;  /* 0x0007500001057983 */ /* 0x000ee80000300800 */
[----:B-1----:R-:W4:Y:S04]  /*b920*/  LDL.LU.64 R16, [R1+0x748] ;  /* 0x0007480001107983 */ /* 0x002f280000300a00 */
[----:B------:R-:W0:Y:S01]  /*b930*/  S2R R14, SR_TID.X ;  /* 0x00000000000e7919 */ /* 0x000e220000002100 */
[----:B------:R-:W-:-:S02]  /*b940*/  ISETP.LT.AND P4, PT, R9, c[0x0][0x178], !P2 ;  /* 0x00005e0009007a0c */ /* 0x000fc40005781270 */
[----:B------:R-:W-:Y:S02]  /*b950*/  ISETP.LT.AND P5, PT, R11, c[0x0][0x178], !P2 ;  /* 0x00005e000b007a0c */ /* 0x000fe400057a1270 */
[----:B------:R-:W-:-:S05]  /*b960*/  IADD3 R0, R4, c[0x0][0x198], RZ ;  /* 0x0000660004007a10 */ /* 0x000fca0007ffe0ff */
[----:B------:R-:W-:Y:S01]  /*b970*/  IMAD.WIDE R18, R0, 0x2, R28 ;  /* 0x0000000200127825 */ /* 0x000fe200078e021c */
[----:B0-----:R-:W-:-:S03]  /*b980*/  LOP3.LUT R12, R14, 0x3f, RZ, 0xc0, !PT ;  /* 0x0000003f0e0c7812 */ /* 0x001fc600078ec0ff */
[----:B------:R-:W-:-:S05]  /*b990*/  IMAD.SHL.U32 R14, R14, 0x200, RZ ;  /* 0x000002000e0e7824 */ /* 0x000fca00078e00ff */
[----:B------:R-:W-:Y:S01]  /*b9a0*/  LOP3.LUT R14, R14, 0xc00, RZ, 0xc0, !PT ;  /* 0x00000c000e0e7812 */ /* 0x000fe200078ec0ff */
[----:B------:R-:W-:-:S04]  /*b9b0*/  IMAD.WIDE R20, R0, 0x2, R26 ;  /* 0x0000000200147825 */ /* 0x000fc800078e021a */
[----:B------:R-:W-:Y:S02]  /*b9c0*/  IMAD R14, R12, 0x10, R14 ;  /* 0x000000100c0e7824 */ /* 0x000fe400078e020e */
[----:B------:R-:W-:-:S03]  /*b9d0*/  IMAD.WIDE R22, R0, 0x2, R24 ;  /* 0x0000000200167825 */ /* 0x000fc600078e0218 */
[----:B------:R-:W-:Y:S02]  /*b9e0*/  LOP3.LUT R14, R14, 0x60, RZ, 0x3c, !PT ;  /* 0x000000600e0e7812 */ /* 0x000fe400078e3cff */
[----:B------:R-:W-:Y:S01]  /*b9f0*/  ISETP.LT.AND P2, PT, R7, c[0x0][0x178], !P2 ;  /* 0x00005e0007007a0c */ /* 0x000fe20005741270 */
[----:B--2---:R0:W-:Y:S04]  /*ba00*/  @P4 STG.E.U16 [R18.64], R13 ;  /* 0x0000000d12004986 */ /* 0x0041e8000c10151e */
[----:B-----5:R-:W-:Y:S04]  /*ba10*/  @P5 STG.E.U16 [R20.64], R15 ;  /* 0x0000000f14005986 */ /* 0x020fe8000c10151e */
[----:B----4-:R-:W-:Y:S04]  /*ba20*/  @P6 STG.E.U16 [R22.64], R16 ;  /* 0x0000001016006986 */ /* 0x010fe8000c10151e */
[----:B0-----:R-:W2:Y:S04]  /*ba30*/  LDL.LU.64 R18, [R1+0x740] ;  /* 0x0007400001127983 */ /* 0x001ea80000300a00 */
[----:B------:R-:W4:Y:S04]  /*ba40*/  LDL.LU R7, [R1+0x738] ;  /* 0x0007380001077983 */ /* 0x000f280000300800 */
[----:B------:R0:W1:Y:S04]  /*ba50*/  LDS.128 R20, [R14] ;  /* 0x000000000e147984 */ /* 0x0000680000000c00 */
[----:B0-----:R-:W5:Y:S01]  /*ba60*/  LDL.LU R14, [R1+0x20] ;  /* 0x00002000010e7983 */ /* 0x001f620000300800 */
[----:B------:R-:W-:-:S03]  /*ba70*/  IMAD.U32 R6, RZ, RZ, UR7 ;  /* 0x00000007ff067e24 */ /* 0x000fc6000f8e00ff */
[----:B-----5:R-:W-:Y:S04]  /*ba80*/  STL [R1+0x724], R14 ;  /* 0x0007240e01007387 */ /* 0x020fe80000100800 */
[----:B-1----:R0:W-:Y:S04]  /*ba90*/  STL [R1+0x6fc], R21 ;  /* 0x0006fc1501007387 */ /* 0x0021e80000100800 */
[----:B0-----:R-:W5:Y:S04]  /*baa0*/  LDL.LU R21, [R1+0x6cc] ;  /* 0x0006cc0001157983 */ /* 0x001f680000300800 */
[----:B------:R0:W-:Y:S04]  /*bab0*/  STL [R1+0x6f8], R23 ;  /* 0x0006f81701007387 */ /* 0x0001e80000100800 */
[----:B0-----:R-:W2:Y:S01]  /*bac0*/  LDL.LU R23, [R1+0x6d0] ;  /* 0x0006d00001177983 */ /* 0x001ea20000300800 */
[----:B------:R-:W-:-:S02]  /*bad0*/  IADD3 R6, R6, 0x5, RZ ;  /* 0x0000000506067810 */ /* 0x000fc40007ffe0ff */
[----:B------:R-:W-:Y:S02]  /*bae0*/  PRMT R10, R13, 0x7632, R10 ;  /* 0x000076320d0a7816 */ /* 0x000fe4000000000a */
[----:B------:R-:W-:-:S04]  /*baf0*/  ISETP.GE.AND P1, PT, R6, c[0x0][0x17c], PT ;  /* 0x00005f0006007a0c */ /* 0x000fc80003f26270 */
[----:B------:R-:W-:Y:S01]  /*bb00*/  ISETP.LT.AND P4, PT, R11, c[0x0][0x178], !P1 ;  /* 0x00005e000b007a0c */ /* 0x000fe20004f81270 */
[----:B------:R-:W-:Y:S01]  /*bb10*/  IMAD.U32 R6, RZ, RZ, UR7 ;  /* 0x00000007ff067e24 */ /* 0x000fe2000f8e00ff */
[----:B--2---:R-:W-:Y:S04]  /*bb20*/  STL.64 [R1+0x728], R22 ;  /* 0x0007281601007387 */ /* 0x004fe80000100a00 */
[----:B------:R0:W-:Y:S02]  /*bb30*/  STL.64 [R1+0x730], R10 ;  /* 0x0007300a01007387 */ /* 0x0001e40000100a00 */
[----:B0-----:R-:W-:-:S05]  /*bb40*/  IMAD.WIDE R10, R0, 0x2, R2 ;  /* 0x00000002000a7825 */ /* 0x001fca00078e0202 */
[----:B------:R0:W-:Y:S04]  /*bb50*/  @P2 STG.E.U16 [R10.64], R18 ;  /* 0x000000120a002986 */ /* 0x0001e8000c10151e */
[----:B0-----:R-:W2:Y:S01]  /*bb60*/  LDL.LU.64 R10, [R1+0x730] ;  /* 0x00073000010a7983 */ /* 0x001ea20000300a00 */
[----:B------:R-:W-:Y:S02]  /*bb70*/  IADD3 R6, R6, 0x6, RZ ;  /* 0x0000000606067810 */ /* 0x000fe40007ffe0ff */
[----:B------:R-:W-:Y:S02]  /*bb80*/  ISETP.LT.AND P3, PT, R9, c[0x0][0x178], !P1 ;  /* 0x00005e0009007a0c */ /* 0x000fe40004f61270 */
[----:B------:R-:W-:Y:S02]  /*bb90*/  ISETP.GE.AND P0, PT, R6, c[0x0][0x17c], PT ;  /* 0x00005f0006007a0c */ /* 0x000fe40003f06270 */
[----:B------:R-:W-:-:S05]  /*bba0*/  IADD3 R6, R0, c[0x0][0x198], RZ ;  /* 0x0000660000067a10 */ /* 0x000fca0007ffe0ff */
[----:B------:R-:W-:-:S05]  /*bbb0*/  IMAD.WIDE R22, R6, 0x2, R28 ;  /* 0x0000000206167825 */ /* 0x000fca00078e021c */
[----:B--2---:R0:W-:Y:S04]  /*bbc0*/  @P3 STG.E.U16 [R22.64], R10 ;  /* 0x0000000a16003986 */ /* 0x0041e8000c10151e */
[----:B0-----:R-:W2:Y:S01]  /*bbd0*/  LDL.LU.64 R22, [R1+0x728] ;  /* 0x0007280001167983 */ /* 0x001ea20000300a00 */
[----:B------:R-:W-:Y:S01]  /*bbe0*/  IMAD.U32 R4, RZ, RZ, UR7 ;  /* 0x00000007ff047e24 */ /* 0x000fe2000f8e00ff */
[----:B-----5:R-:W-:Y:S02]  /*bbf0*/  ISETP.LT.AND P6, PT, R21, c[0x0][0x178], !P1 ;  /* 0x00005e0015007a0c */ /* 0x020fe40004fc1270 */
[----:B------:R-:W-:Y:S02]  /*bc00*/  PRMT R8, R15, 0x7632, R8 ;  /* 0x000076320f087816 */ /* 0x000fe40000000008 */
[----:B------:R-:W-:Y:S01]  /*bc10*/  IADD3 R4, R4, 0x7, RZ ;  /* 0x0000000704047810 */ /* 0x000fe20007ffe0ff */
[----:B------:R-:W-:Y:S01]  /*bc20*/  IMAD.WIDE R14, R6, 0x2, R26 ;  /* 0x00000002060e7825 */ /* 0x000fe200078e021a */
[----:B------:R-:W-:-:S02]  /*bc30*/  PRMT R16, R16, 0x7632, R16 ;  /* 0x0000763210107816 */ /* 0x000fc40000000010 */
[----:B------:R-:W-:Y:S01]  /*bc40*/  ISETP.GE.AND P5, PT, R4, c[0x0][0x17c], PT ;  /* 0x00005f0004007a0c */ /* 0x000fe20003fa6270 */
[C---:B------:R-:W-:Y:S01]  /*bc50*/  IMAD.WIDE R12, R6.reuse, 0x2, R24 ;  /* 0x00000002060c7825 */ /* 0x040fe200078e0218 */
[----:B------:R-:W-:Y:S01]  /*bc60*/  IADD3 R4, R6, c[0x0][0x198], RZ ;  /* 0x0000660006047a10 */ /* 0x000fe20007ffe0ff */
[----:B------:R0:W-:Y:S01]  /*bc70*/  @P4 STG.E.U16 [R14.64], R8 ;  /* 0x000000080e004986 */ /* 0x0001e2000c10151e */
[----:B------:R-:W-:-:S03]  /*bc80*/  PRMT R18, R18, 0x7632, R18 ;  /* 0x0000763212127816 */ /* 0x000fc60000000012 */
[----:B------:R1:W-:Y:S04]  /*bc90*/  @P6 STG.E.U16 [R12.64], R16 ;  /* 0x000000100c006986 */ /* 0x0003e8000c10151e */
[----:B0-----:R-:W5:Y:S04]  /*bca0*/  LDL.LU R14, [R1+0x724] ;  /* 0x00072400010e7983 */ /* 0x001f680000300800 */
[----:B------:R0:W-:Y:S01]  /*bcb0*/  STL.64 [R1+0x708], R16 ;  /* 0x0007081001007387 */ /* 0x0001e20000100a00 */
[----:B-1----:R-:W-:-:S04]  /*bcc0*/  IMAD.WIDE R12, R6, 0x2, R2 ;  /* 0x00000002060c7825 */ /* 0x002fc800078e0202 */
[----:B0-----:R-:W-:-:S05]  /*bcd0*/  IMAD.WIDE R16, R4, 0x2, R28 ;  /* 0x0000000204107825 */ /* 0x001fca00078e021c */
[----:B------:R-:W-:Y:S01]  /*bce0*/  STL.64 [R1+0x8], R16 ;  /* 0x0000081001007387 */ /* 0x000fe20000100a00 */
[----:B--2---:R-:W-:-:S13]  /*bcf0*/  ISETP.LT.AND P3, PT, R23, c[0x0][0x178], !P1 ;  /* 0x00005e0017007a0c */ /* 0x004fda0004f61270 */
[----:B------:R0:W-:Y:S04]  /*bd00*/  @P3 STG.E.U16 [R12.64], R18 ;  /* 0x000000120c003986 */ /* 0x0001e8000c10151e */
[----:B0-----:R-:W2:Y:S04]  /*bd10*/  LDL.LU R13, [R1+0x720] ;  /* 0x00072000010d7983 */ /* 0x001ea80000300800 */
[----:B------:R0:W-:Y:S04]  /*bd20*/  STL.64 [R1+0x710], R18 ;  /* 0x0007101201007387 */ /* 0x0001e80000100a00 */
[----:B0-----:R-:W2:Y:S01]  /*bd30*/  LDL.LU.64 R18, [R1+0x8] ;  /* 0x0000080001127983 */ /* 0x001ea20000300a00 */
[----:B------:R-:W-:-:S02]  /*bd40*/  ISETP.LT.AND P4, PT, R9, c[0x0][0x178], !P0 ;  /* 0x00005e0009007a0c */ /* 0x000fc40004781270 */
[----:B------:R-:W-:Y:S01]  /*bd50*/  ISETP.LT.AND P6, PT, R11, c[0x0][0x178], !P0 ;  /* 0x00005e000b007a0c */ /* 0x000fe200047c1270 */
[----:B------:R-:W-:Y:S01]  /*bd60*/  IMAD.U32 R0, RZ, RZ, UR7 ;  /* 0x00000007ff007e24 */ /* 0x000fe2000f8e00ff */
[----:B------:R-:W-:Y:S01]  /*bd70*/  ISETP.LT.AND P2, PT, R21, c[0x0][0x178], !P0 ;  /* 0x00005e0015007a0c */ /* 0x000fe20004741270 */
[----:B------:R-:W-:Y:S01]  /*bd80*/  IMAD.WIDE R16, R4, 0x2, R26 ;  /* 0x0000000204107825 */ /* 0x000fe200078e021a */
[----:B------:R-:W-:Y:S02]  /*bd90*/  ISETP.LT.AND P0, PT, R23, c[0x0][0x178], !P0 ;  /* 0x00005e0017007a0c */ /* 0x000fe40004701270 */
[----:B------:R-:W-:Y:S01]  /*bda0*/  IADD3 R0, R0, 0x8, RZ ;  /* 0x0000000800007810 */ /* 0x000fe20007ffe0ff */
[----:B------:R-:W-:-:S03]  /*bdb0*/  IMAD.U32 R8, RZ, RZ, UR7 ;  /* 0x00000007ff087e24 */ /* 0x000fc6000f8e00ff */
[----:B------:R-:W-:Y:S02]  /*bdc0*/  ISETP.GE.AND P1, PT, R0, c[0x0][0x17c], PT ;  /* 0x00005f0000007a0c */ /* 0x000fe40003f26270 */
[----:B------:R-:W-:Y:S02]  /*bdd0*/  IADD3 R8, R8, 0x9, RZ ;  /* 0x0000000908087810 */ /* 0x000fe40007ffe0ff */
[----:B------:R-:W-:Y:S02]  /*bde0*/  IADD3 R0, R4, c[0x0][0x198], RZ ;  /* 0x0000660004007a10 */ /* 0x000fe40007ffe0ff */
[----:B------:R-:W-:Y:S02]  /*bdf0*/  ISETP.GE.AND P3, PT, R8, c[0x0][0x17c], PT ;  /* 0x00005f0008007a0c */ /* 0x000fe40003f66270 */
[----:B-----5:R-:W-:Y:S01]  /*be00*/  PRMT R8, R14, 0x7632, R8 ;  /* 0x000076320e087816 */ /* 0x020fe20000000008 */
[----:B--2---:R0:W-:Y:S01]  /*be10*/  @P4 STG.E.U16 [R18.64], R14 ;  /* 0x0000000e12004986 */ /* 0x0041e2000c10151e */
[----:B------:R-:W-:-:S03]  /*be20*/  ISETP.LT.AND P4, PT, R11, c[0x0][0x178], !P5 ;  /* 0x00005e000b007a0c */ /* 0x000fc60006f81270 */
[----:B------:R1:W-:Y:S01]  /*be30*/  @P6 STG.E.U16 [R16.64], R13 ;  /* 0x0000000d10006986 */ /* 0x0003e2000c10151e */
[----:B------:R-:W-:Y:S01]  /*be40*/  ISETP.LT.AND P6, PT, R9, c[0x0][0x178], !P5 ;  /* 0x00005e0009007a0c */ /* 0x000fe20006fc1270 */
[----:B0-----:R-:W-:-:S04]  /*be50*/  IMAD.WIDE R18, R4, 0x2, R2 ;  /* 0x0000000204127825 */ /* 0x001fc800078e0202 */
[----:B-1----:R-:W-:Y:S01]  /*be60*/  IMAD.WIDE R16, R4, 0x2, R24 ;  /* 0x0000000204107825 */ /* 0x002fe200078e0218 */
[----:B------:R-:W-:Y:S02]  /*be70*/  PRMT R4, R13, 0x7632, R4 ;  /* 0x000076320d047816 */ /* 0x000fe40000000004 */
[----:B------:R-:W2:Y:S04]  /*be80*/  LDL.LU R13, [R1+0x71c] ;  /* 0x00071c00010d7983 */ /* 0x000ea80000300800 */
[----:B------:R0:W-:Y:S01]  /*be90*/  @P2 STG.E.U16 [R16.64], R20 ;  /* 0x0000001410002986 */ /* 0x0001e2000c10151e */
[----:B------:R-:W-:-:S03]  /*bea0*/  IMAD.WIDE R14, R0, 0x2, R26 ;  /* 0x00000002000e7825 */ /* 0x000fc600078e021a */
[----:B------:R-:W-:Y:S01]  /*beb0*/  @P0 STG.E.U16 [R18.64], R22 ;  /* 0x0000001612000986 */ /* 0x000fe2000c10151e */
[----:B------:R-:W-:Y:S01]  /*bec0*/  ISETP.LT.AND P0, PT, R21, c[0x0][0x178], !P5 ;  /* 0x00005e0015007a0c */ /* 0x000fe20006f01270 */
[----:B0-----:R-:W-:Y:S01]  /*bed0*/  IMAD.WIDE R16, R0, 0x2, R28 ;  /* 0x0000000200107825 */ /* 0x001fe200078e021c */
[----:B------:R-:W-:-:S04]  /*bee0*/  PRMT R20, R20, 0x7632, R20 ;  /* 0x0000763214147816 */ /* 0x000fc80000000014 */
[----:B------:R-:W-:Y:S04]  /*bef0*/  @P6 STG.E.U16 [R16.64], R8 ;  /* 0x0000000810006986 */ /* 0x000fe8000c10151e */
[----:B------:R0:W-:Y:S02]  /*bf00*/  @P4 STG.E.U16 [R14.64], R4 ;  /* 0x000000040e004986 */ /* 0x0001e4000c10151e */
[----:B0-----:R-:W-:-:S05]  /*bf10*/  IMAD.WIDE R14, R0, 0x2, R24 ;  /* 0x00000002000e7825 */ /* 0x001fca00078e0218 */
[----:B------:R0:W-:Y:S04]  /*bf20*/  @P0 STG.E.U16 [R14.64], R20 ;  /* 0x000000140e000986 */ /* 0x0001e8000c10151e */
[----:B0-----:R-:W5:Y:S01]  /*bf30*/  LDL.LU R15, [R1+0x718] ;  /* 0x00071800010f7983 */ /* 0x001f620000300800 */
[----:B------:R-:W-:Y:S02]  /*bf40*/  ISETP.LT.AND P5, PT, R23, c[0x0][0x178], !P5 ;  /* 0x00005e0017007a0c */ /* 0x000fe40006fa1270 */
[----:B------:R-:W-:Y:S01]  /*bf50*/  ISETP.LT.AND P6, PT, R9, c[0x0][0x178], !P1 ;  /* 0x00005e0009007a0c */ /* 0x000fe20004fc1270 */
[----:B------:R-:W-:Y:S01]  /*bf60*/  IMAD.WIDE R18, R0, 0x2, R2 ;  /* 0x0000000200127825 */ /* 0x000fe200078e0202 */
[----:B------:R-:W-:Y:S02]  /*bf70*/  ISETP.LT.AND P4, PT, R11, c[0x0][0x178], !P1 ;  /* 0x00005e000b007a0c */ /* 0x000fe40004f81270 */
[----:B------:R-:W-:-:S02]  /*bf80*/  PRMT R22, R22, 0x7632, R22 ;  /* 0x0000763216167816 */ /* 0x000fc40000000016 */
[----:B------:R-:W-:-:S05]  /*bf90*/  IADD3 R12, R0, c[0x0][0x198], RZ ;  /* 0x00006600000c7a10 */ /* 0x000fca0007ffe0ff */
[----:B------:R0:W-:Y:S01]  /*bfa0*/  @P5 STG.E.U16 [R18.64], R22 ;  /* 0x0000001612005986 */ /* 0x0001e2000c10151e */
[----:B------:R-:W-:Y:S01]  /*bfb0*/  IMAD.WIDE R16, R12, 0x2, R28 ;  /* 0x000000020c107825 */ /* 0x000fe200078e021c */
[----:B------:R-:W-:-:S03]  /*bfc0*/  ISETP.LT.AND P5, PT, R21, c[0x0][0x178], !P1 ;  /* 0x00005e0015007a0c */ /* 0x000fc60004fa1270 */
[C---:B0-----:R-:W-:Y:S01]  /*bfd0*/  IMAD.WIDE R18, R12.reuse, 0x2, R26 ;  /* 0x000000020c127825 */ /* 0x041fe200078e021a */
[----:B--2---:R0:W-:Y:S03]  /*bfe0*/  @P6 STG.E.U16 [R16.64], R13 ;  /* 0x0000000d10006986 */ /* 0x0041e6000c10151e */
[----:B0-----:R-:W-:Y:S01]  /*bff0*/  IMAD.WIDE R16, R12, 0x2, R24 ;  /* 0x000000020c107825 */ /* 0x001fe200078e0218 */
[----:B-----5:R0:W-:Y:S05]  /*c000*/  @P4 STG.E.U16 [R18.64], R15 ;  /* 0x0000000f12004986 */ /* 0x0201ea000c10151e */
[----:B---3--:R1:W-:Y:S04]  /*c010*/  @P5 STG.E.U16 [R16.64], R5 ;  /* 0x0000000510005986 */ /* 0x0083e8000c10151e */
[----:B0-----:R-:W2:Y:S04]  /*c020*/  LDL.LU.64 R18, [R1+0x710] ;  /* 0x0007100001127983 */ /* 0x001ea80000300a00 */
[----:B------:R-:W3:Y:S04]  /*c030*/  LDL.LU R22, [R1+0x34] ;  /* 0x0000340001167983 */ /* 0x000ee80000300800 */
[----:B-1----:R-:W5:Y:S01]  /*c040*/  LDL.LU.64 R16, [R1+0x708] ;  /* 0x0007080001107983 */ /* 0x002f620000300a00 */
[----:B------:R-:W-:Y:S01]  /*c050*/  IMAD.U32 R4, RZ, RZ, UR7 ;  /* 0x00000007ff047e24 */ /* 0x000fe2000f8e00ff */
[----:B------:R-:W-:Y:S01]  /*c060*/  ISETP.LT.AND P1, PT, R23, c[0x0][0x178], !P1 ;  /* 0x00005e0017007a0c */ /* 0x000fe20004f21270 */
[----:B------:R-:W-:Y:S01]  /*c070*/  IMAD.U32 R6, RZ, RZ, UR7 ;  /* 0x00000007ff067e24 */ /* 0x000fe2000f8e00ff */
[----:B------:R-:W-:Y:S01]  /*c080*/  ISETP.LT.AND P6, PT, R9, c[0x0][0x178], !P3 ;  /* 0x00005e0009007a0c */ /* 0x000fe20005fc1270 */
[----:B------:R-:W3:Y:S01]  /*c090*/  LDL.LU R20, [R1+0x3c] ;  /* 0x00003c0001147983 */ /* 0x000ee20000300800 */
[----:B------:R-:W-:-:S02]  /*c0a0*/  IADD3 R4, R4, 0xb, RZ ;  /* 0x0000000b04047810 */ /* 0x000fc40007ffe0ff */
[----:B------:R-:W-:Y:S02]  /*c0b0*/  IADD3 R6, R6, 0xa, RZ ;  /* 0x0000000a06067810 */ /* 0x000fe40007ffe0ff */
[----:B------:R-:W-:Y:S02]  /*c0c0*/  IADD3 R0, R12, c[0x0][0x198], RZ ;  /* 0x000066000c007a10 */ /* 0x000fe40007ffe0ff */
[----:B------:R-:W-:Y:S02]  /*c0d0*/  ISETP.GE.AND P0, PT, R4, c[0x0][0x17c], PT ;  /* 0x00005f0004007a0c */ /* 0x000fe40003f06270 */
[----:B------:R-:W-:Y:S01]  /*c0e0*/  PRMT R4, R13, 0x7632, R4 ;  /* 0x000076320d047816 */ /* 0x000fe20000000004 */
[----:B------:R-:W-:Y:S01]  /*c0f0*/  IMAD.WIDE R12, R12, 0x2, R2 ;  /* 0x000000020c0c7825 */ /* 0x000fe200078e0202 */
[----:B------:R-:W-:Y:S02]  /*c100*/  ISETP.GE.AND P2, PT, R6, c[0x0][0x17c], PT ;  /* 0x00005f0006007a0c */ /* 0x000fe40003f46270 */
[----:B------:R-:W-:-:S02]  /*c110*/  ISETP.LT.AND P4, PT, R11, c[0x0][0x178], !P3 ;  /* 0x00005e000b007a0c */ /* 0x000fc40005f81270 */
[----:B------:R-:W-:Y:S01]  /*c120*/  PRMT R6, R15, 0x7632, R6 ;  /* 0x000076320f067816 */ /* 0x000fe20000000006 */
[----:B------:R-:W-:Y:S01]  /*c130*/  IMAD.WIDE R14, R0, 0x2, R28 ;  /* 0x00000002000e7825 */ /* 0x000fe200078e021c */
[----:B----4-:R-:W-:Y:S01]  /*c140*/  @P1 STG.E.U16 [R12.64], R7 ;  /* 0x000000070c001986 */ /* 0x010fe2000c10151e */
[----:B------:R-:W-:Y:S02]  /*c150*/  ISETP.LT.AND P1, PT, R21, c[0x0][0x178], !P3 ;  /* 0x00005e0015007a0c */ /* 0x000fe40005f21270 */
[----:B------:R-:W-:Y:S01]  /*c160*/  ISETP.LT.AND P3, PT, R23, c[0x0][0x178], !P3 ;  /* 0x00005e0017007a0c */ /* 0x000fe20005f61270 */
[----:B------:R0:W-:Y:S01]  /*c170*/  @P6 STG.E.U16 [R14.64], R4 ;  /* 0x000000040e006986 */ /* 0x0001e2000c10151e */
[----:B------:R-:W-:-:S03]  /*c180*/  ISETP.LT.AND P6, PT, R9, c[0x0][0x178], !P2 ;  /* 0x00005e0009007a0c */ /* 0x000fc600057c1270 */
[----:B------:R-:W4:Y:S01]  /*c190*/  LDL.LU R9, [R1+0x704] ;  /* 0x0007040001097983 */ /* 0x000f220000300800 */
[----:B--2---:R-:W-:Y:S01]  /*c1a0*/  PRMT R18, R5, 0x7632, R18 ;  /* 0x0000763205127816 */ /* 0x004fe20000000012 */
[----:B0-----:R-:W-:-:S05]  /*c1b0*/  IMAD.WIDE R4, R0, 0x2, R26 ;  /* 0x0000000200047825 */ /* 0x001fca00078e021a */
[----:B------:R0:W-:Y:S01]  /*c1c0*/  @P4 STG.E.U16 [R4.64], R6 ;  /* 0x0000000604004986 */ /* 0x0001e2000c10151e */
[----:B-----5:R-:W-:Y:S02]  /*c1d0*/  PRMT R16, R7, 0x7632, R16 ;  /* 0x0000763207107816 */ /* 0x020fe40000000010 */
[----:B------:R-:W-:Y:S02]  /*c1e0*/  ISETP.LT.AND P4, PT, R11, c[0x0][0x178], !P2 ;  /* 0x00005e000b007a0c */ /* 0x000fe40005781270 */
[----:B------:R-:W2:Y:S01]  /*c1f0*/  LDL.LU R11, [R1+0x700] ;  /* 0x00070000010b7983 */ /* 0x000ea20000300800 */
[----:B0-----:R-:W-:-:S04]  /*c200*/  IMAD.WIDE R4, R0, 0x2, R24 ;  /* 0x0000000200047825 */ /* 0x001fc800078e0218 */
[C---:B------:R-:W-:Y:S01]  /*c210*/  IMAD.WIDE R6, R0.reuse, 0x2, R2 ;  /* 0x0000000200067825 */ /* 0x040fe200078e0202 */
[----:B------:R0:W-:Y:S04]  /*c220*/  @P1 STG.E.U16 [R4.64], R18 ;  /* 0x0000001204001986 */ /* 0x0001e8000c10151e */
[----:B------:R1:W-:Y:S04]  /*c230*/  @P3 STG.E.U16 [R6.64], R16 ;  /* 0x0000001006003986 */ /* 0x0003e8000c10151e */
[----:B0-----:R-:W5:Y:S04]  /*c240*/  LDL.LU R18, [R1+0x6c8] ;  /* 0x0006c80001127983 */ /* 0x001f680000300800 */
[----:B-1----:R-:W5:Y:S01]  /*c250*/  LDL.LU R16, [R1+0x6c4] ;  /* 0x0006c40001107983 */ /* 0x002f620000300800 */
[----:B------:R-:W-:-:S02]  /*c260*/  IADD3 R8, R0, c[0x0][0x198], RZ ;  /* 0x0000660000087a10 */ /* 0x000fc40007ffe0ff */
[----:B------:R-:W-:Y:S01]  /*c270*/  ISETP.LT.AND P5, PT, R21, c[0x0][0x178], !P2 ;  /* 0x00005e0015007a0c */ /* 0x000fe200057a1270 */
[----:B------:R-:W-:Y:S01]  /*c280*/  IMAD.U32 R10, RZ, RZ, UR7 ;  /* 0x00000007ff0a7e24 */ /* 0x000fe2000f8e00ff */
[----:B------:R-:W5:Y:S01]  /*c290*/  LDL.LU R15, [R1+0x4c] ;  /* 0x00004c00010f7983 */ /* 0x000f620000300800 */
[----:B------:R-:W-:Y:S01]  /*c2a0*/  IMAD.WIDE R12, R8, 0x2, R28 ;  /* 0x00000002080c7825 */ /* 0x000fe200078e021c */
[----:B------:R-:W-:-:S03]  /*c2b0*/  ISETP.LT.AND P2, PT, R23, c[0x0][0x178], !P2 ;  /* 0x00005e0017007a0c */ /* 0x000fc60005741270 */
[C---:B------:R-:W-:Y:S01]  /*c2c0*/  IMAD.WIDE R4, R8.reuse, 0x2, R26 ;  /* 0x0000000208047825 */ /* 0x040fe200078e021a */
[----:B---3--:R0:W-:Y:S03]  /*c2d0*/  @P6 STG.E.U16 [R12.64], R22 ;  /* 0x000000160c006986 */ /* 0x0081e6000c10151e */
[C---:B------:R-:W-:Y:S01]  /*c2e0*/  IMAD.WIDE R6, R8.reuse, 0x2, R24 ;  /* 0x0000000208067825 */ /* 0x040fe200078e0218 */
[----:B------:R-:W-:Y:S01]  /*c2f0*/  IADD3 R0, R8, c[0x0][0x198], RZ ;  /* 0x0000660008007a10 */ /* 0x000fe20007ffe0ff */
[----:B------:R1:W-:Y:S02]  /*c300*/  @P4 STG.E.U16 [R4.64], R20 ;  /* 0x0000001404004986 */ /* 0x0003e4000c10151e */
[----:B------:R-:W-:Y:S02]  /*c310*/  IMAD.U32 R14, RZ, RZ, UR7 ;  /* 0x00000007ff0e7e24 */ /* 0x000fe4000f8e00ff */
[----:B----4-:R3:W-:Y:S01]  /*c320*/  @P5 STG.E.U16 [R6.64], R9 ;  /* 0x0000000906005986 */ /* 0x0107e2000c10151e */
[----:B------:R-:W-:-:S02]  /*c330*/  ISETP.LT.AND P4, PT, R21, c[0x0][0x178], !P0 ;  /* 0x00005e0015007a0c */ /* 0x000fc40004781270 */
[----:B0-----:R-:W-:Y:S02]  /*c340*/  PRMT R12, R9, 0x7632, R12 ;  /* 0x00007632090c7816 */ /* 0x001fe4000000000c */
[----:B------:R-:W-:Y:S02]  /*c350*/  IADD3 R10, R10, 0xc, RZ ;  /* 0x0000000c0a0a7810 */ /* 0x000fe40007ffe0ff */
[----:B------:R-:W-:Y:S01]  /*c360*/  PRMT R13, R22, 0x7632, R13 ;  /* 0x00007632160d7816 */ /* 0x000fe2000000000d */
[----:B-1----:R-:W-:Y:S01]  /*c370*/  IMAD.WIDE R4, R0, 0x2, R28 ;  /* 0x0000000200047825 */ /* 0x002fe200078e021c */
[----:B------:R-:W-:Y:S01]  /*c380*/  IADD3 R14, R14, 0xd, RZ ;  /* 0x0000000d0e0e7810 */ /* 0x000fe20007ffe0ff */
[----:B------:R-:W4:Y:S02]  /*c390*/  LDL.LU R22, [R1+0x24] ;  /* 0x0000240001167983 */ /* 0x000f240000300800 */
[----:B---3--:R-:W-:Y:S01]  /*c3a0*/  IMAD.WIDE R8, R8, 0x2, R2 ;  /* 0x0000000208087825 */ /* 0x008fe200078e0202 */
[----:B------:R-:W-:-:S03]  /*c3b0*/  ISETP.GE.AND P1, PT, R10, c[0x0][0x17c], PT ;  /* 0x00005f000a007a0c */ /* 0x000fc60003f26270 */
[----:B------:R-:W-:Y:S01]  /*c3c0*/  IMAD.U32 R6, RZ, RZ, UR7 ;  /* 0x00000007ff067e24 */ /* 0x000fe2000f8e00ff */
[----:B------:R-:W-:Y:S02]  /*c3d0*/  ISETP.GE.AND P3, PT, R14, c[0x0][0x17c], PT ;  /* 0x00005f000e007a0c */ /* 0x000fe40003f66270 */
[----:B------:R-:W-:Y:S02]  /*c3e0*/  PRMT R14, R20, 0x7632, R14 ;  /* 0x00007632140e7816 */ /* 0x000fe4000000000e */
[----:B------:R-:W3:Y:S04]  /*c3f0*/  LDL.LU R20, [R1+0x2c] ;  /* 0x00002c0001147983 */ /* 0x000ee80000300800 */
[----:B--2---:R0:W-:Y:S01]  /*c400*/  @P2 STG.E.U16 [R8.64], R11 ;  /* 0x0000000b08002986 */ /* 0x0041e2000c10151e */
[----:B------:R-:W-:-:S02]  /*c410*/  PRMT R10, R11, 0x7632, R10 ;  /* 0x000076320b0a7816 */ /* 0x000fc4000000000a */
[----:B0-----:R-:W-:Y:S02]  /*c420*/  IADD3 R11, R6, 0xe, RZ ;  /* 0x0000000e060b7810 */ /* 0x001fe40007ffe0ff */
[----:B-----5:R-:W-:Y:S02]  /*c430*/  ISETP.LT.AND P6, PT, R16, c[0x0][0x178], !P0 ;  /* 0x00005e0010007a0c */ /* 0x020fe400047c1270 */
[----:B------:R-:W-:Y:S02]  /*c440*/  ISETP.LT.AND P5, PT, R18, c[0x0][0x178], !P0 ;  /* 0x00005e0012007a0c */ /* 0x000fe400047a1270 */
[----:B------:R-:W-:Y:S01]  /*c450*/  ISETP.LT.AND P0, PT, R23, c[0x0][0x178], !P0 ;  /* 0x00005e0017007a0c */ /* 0x000fe20004701270 */
[----:B------:R-:W-:-:S04]  /*c460*/  IMAD.WIDE R6, R0, 0x2, R24 ;  /* 0x0000000200067825 */ /* 0x000fc800078e0218 */
[----:B------:R-:W-:-:S04]  /*c470*/  IMAD.WIDE R8, R0, 0x2, R2 ;  /* 0x0000000200087825 */ /* 0x000fc800078e0202 */
[----:B------:R0:W-:Y:S02]  /*c480*/  @P6 STG.E.U16 [R4.64], R13 ;  /* 0x0000000d04006986 */ /* 0x0001e4000c10151e */
[----:B0-----:R-:W-:-:S05]  /*c490*/  IMAD.WIDE R4, R0, 0x2, R26 ;  /* 0x0000000200047825 */ /* 0x001fca00078e021a */
[----:B------:R-:W-:Y:S04]  /*c4a0*/  @P5 STG.E.U16 [R4.64], R14 ;  /* 0x0000000e04005986 */ /* 0x000fe8000c10151e */
[----:B------:R-:W-:Y:S04]  /*c4b0*/  @P4 STG.E.U16 [R6.64], R12 ;  /* 0x0000000c06004986 */ /* 0x000fe8000c10151e */
[----:B------:R0:W-:Y:S04]  /*c4c0*/  @P0 STG.E.U16 [R8.64], R10 ;  /* 0x0000000a08000986 */ /* 0x0001e8000c10151e */
[----:B0-----:R-:W2:Y:S01]  /*c4d0*/  LDL.LU R9, [R1+0x44] ;  /* 0x0000440001097983 */ /* 0x001ea20000300800 */
[----:B------:R-:W-:-:S02]  /*c4e0*/  ISETP.LT.AND P6, PT, R16, c[0x0][0x178], !P1 ;  /* 0x00005e0010007a0c */ /* 0x000fc40004fc1270 */
[----:B------:R-:W-:Y:S02]  /*c4f0*/  IADD3 R0, R0, c[0x0][0x198], RZ ;  /* 0x0000660000007a10 */ /* 0x000fe40007ffe0ff */
[----:B------:R-:W-:Y:S01]  /*c500*/  ISETP.GE.AND P2, PT, R11, c[0x0][0x17c], PT ;  /* 0x00005f000b007a0c */ /* 0x000fe20003f46270 */
[----:B------:R-:W-:Y:S01]  /*c510*/  IMAD.U32 R11, RZ, RZ, UR7 ;  /* 0x00000007ff0b7e24 */ /* 0x000fe2000f8e00ff */
[----:B------:R-:W-:Y:S01]  /*c520*/  ISETP.LT.AND P0, PT, R18, c[0x0][0x178], !P1 ;  /* 0x00005e0012007a0c */ /* 0x000fe20004f01270 */
[----:B------:R-:W-:Y:S01]  /*c530*/  IMAD.WIDE R4, R0, 0x2, R28 ;  /* 0x0000000200047825 */ /* 0x000fe200078e021c */
[----:B------:R-:W-:Y:S02]  /*c540*/  ISETP.LT.AND P4, PT, R21, c[0x0][0x178], !P1 ;  /* 0x00005e0015007a0c */ /* 0x000fe40004f81270 */
[----:B------:R-:W-:Y:S02]  /*c550*/  ISETP.LT.AND P1, PT, R23, c[0x0][0x178], !P1 ;  /* 0x00005e0017007a0c */ /* 0x000fe40004f21270 */
[----:B------:R-:W-:-:S02]  /*c560*/  ISETP.LT.AND P5, PT, R16, c[0x0][0x178], !P3 ;  /* 0x00005e0010007a0c */ /* 0x000fc40005fa1270 */
[----:B------:R-:W-:Y:S02]  /*c570*/  IADD3 R11, R11, 0xf, RZ ;  /* 0x0000000f0b0b7810 */ /* 0x000fe40007ffe0ff */
[C---:B------:R-:W-:Y:S01]  /*c580*/  IADD3 R12, R0.reuse, c[0x0][0x198], RZ ;  /* 0x00006600000c7a10 */ /* 0x040fe20007ffe0ff */
[----:B------:R-:W-:Y:S01]  /*c590*/  IMAD.WIDE R6, R0, 0x2, R24 ;  /* 0x0000000200067825 */ /* 0x000fe200078e0218 */
[----:B--2---:R0:W-:Y:S01]  /*c5a0*/  @P6 STG.E.U16 [R4.64], R9 ;  /* 0x0000000904006986 */ /* 0x0041e2000c10151e */
[----:B------:R-:W-:Y:S02]  /*c5b0*/  PRMT R13, R9, 0x7632, R13 ;  /* 0x00007632090d7816 */ /* 0x000fe4000000000d */
[----:B------:R-:W-:Y:S01]  /*c5c0*/  ISETP.GE.AND P6, PT, R11, c[0x0][0x17c], PT ;  /* 0x00005f000b007a0c */ /* 0x000fe20003fc6270 */
[----:B------:R-:W-:-:S04]  /*c5d0*/  IMAD.WIDE R10, R12, 0x2, R28 ;  /* 0x000000020c0a7825 */ /* 0x000fc800078e021c */
[----:B0-----:R-:W-:-:S04]  /*c5e0*/  IMAD.WIDE R4, R0, 0x2, R26 ;  /* 0x0000000200047825 */ /* 0x001fc800078e021a */
[----:B------:R-:W-:Y:S01]  /*c5f0*/  IMAD.WIDE R8, R0, 0x2, R2 ;  /* 0x0000000200087825 */ /* 0x000fe200078e0202 */
[----:B------:R0:W-:Y:S01]  /*c600*/  @P0 STG.E.U16 [R4.64], R15 ;  /* 0x0000000f04000986 */ /* 0x0001e2000c10151e */
[----:B------:R-:W-:-:S03]  /*c610*/  ISETP.LT.AND P0, PT, R18, c[0x0][0x178], !P3 ;  /* 0x00005e0012007a0c */ /* 0x000fc60005f01270 */
[----:B------:R-:W-:Y:S04]  /*c620*/  @P4 STG.E.U16 [R6.64], R17 ;  /* 0x0000001106004986 */ /* 0x000fe8000c10151e */
[----:B------:R1:W-:Y:S01]  /*c630*/  @P1 STG.E.U16 [R8.64], R19 ;  /* 0x0000001308001986 */ /* 0x0003e2000c10151e */
[----:B------:R-:W-:-:S03]  /*c640*/  ISETP.LT.AND P1, PT, R16, c[0x0][0x178], !P2 ;  /* 0x00005e0010007a0c */ /* 0x000fc60005721270 */
[----:B------:R2:W-:Y:S01]  /*c650*/  @P5 STG.E.U16 [R10.64], R13 ;  /* 0x0000000d0a005986 */ /* 0x0005e2000c10151e */
[----:B------:R-:W-:Y:S02]  /*c660*/  ISETP.LT.AND P5, PT, R21, c[0x0][0x178], !P3 ;  /* 0x00005e0015007a0c */ /* 0x000fe40005fa1270 */
[----:B------:R-:W-:Y:S02]  /*c670*/  ISETP.LT.AND P3, PT, R23, c[0x0][0x178], !P3 ;  /* 0x00005e0017007a0c */ /* 0x000fe40005f61270 */
[----:B------:R-:W-:Y:S02]  /*c680*/  PRMT R0, R15, 0x7632, R0 ;  /* 0x000076320f007816 */ /* 0x000fe40000000000 */
[C---:B0-----:R-:W-:Y:S01]  /*c690*/  IADD3 R15, R12.reuse, c[0x0][0x198], RZ ;  /* 0x000066000c0f7a10 */ /* 0x041fe20007ffe0ff */
[C---:B------:R-:W-:Y:S01]  /*c6a0*/  IMAD.WIDE R4, R12.reuse, 0x2, R26 ;  /* 0x000000020c047825 */ /* 0x040fe200078e021a */
[----:B-1----:R-:W-:Y:S02]  /*c6b0*/  PRMT R19, R19, 0x7632, R19 ;  /* 0x0000763213137816 */ /* 0x002fe40000000013 */
[----:B--2---:R-:W-:Y:S01]  /*c6c0*/  PRMT R11, R17, 0x7632, R11 ;  /* 0x00007632110b7816 */ /* 0x004fe2000000000b */
[C---:B------:R-:W-:Y:S01]  /*c6d0*/  IMAD.WIDE R6, R12.reuse, 0x2, R24 ;  /* 0x000000020c067825 */ /* 0x040fe200078e0218 */
[----:B------:R-:W-:Y:S03]  /*c6e0*/  @P0 STG.E.U16 [R4.64], R0 ;  /* 0x0000000004000986 */ /* 0x000fe6000c10151e */
[----:B------:R-:W-:Y:S01]  /*c6f0*/  IMAD.WIDE R12, R12, 0x2, R2 ;  /* 0x000000020c0c7825 */ /* 0x000fe200078e0202 */
[----:B------:R0:W-:Y:S03]  /*c700*/  @P5 STG.E.U16 [R6.64], R11 ;  /* 0x0000000b06005986 */ /* 0x0001e6000c10151e */
[----:B------:R-:W-:Y:S01]  /*c710*/  IMAD.WIDE R8, R15, 0x2, R28 ;  /* 0x000000020f087825 */ /* 0x000fe200078e021c */
[----:B------:R3:W-:Y:S01]  /*c720*/  @P3 STG.E.U16 [R12.64], R19 ;  /* 0x000000130c003986 */ /* 0x0007e2000c10151e */
[----:B------:R-:W-:-:S03]  /*c730*/  ISETP.LT.AND P3, PT, R21, c[0x0][0x178], !P2 ;  /* 0x00005e0015007a0c */ /* 0x000fc60005761270 */
[----:B----4-:R1:W-:Y:S01]  /*c740*/  @P1 STG.E.U16 [R8.64], R22 ;  /* 0x0000001608001986 */ /* 0x0103e2000c10151e */
[----:B------:R-:W-:Y:S02]  /*c750*/  ISETP.LT.AND P1, PT, R21, c[0x0][0x178], !P6 ;  /* 0x00005e0015007a0c */ /* 0x000fe40007721270 */
[----:B------:R-:W-:Y:S01]  /*c760*/  ISETP.LT.AND P4, PT, R16, c[0x0][0x178], !P6 ;  /* 0x00005e0010007a0c */ /* 0x000fe20007781270 */
[----:B------:R-:W2:Y:S01]  /*c770*/  LDL.LU R21, [R1+0x6fc] ;  /* 0x0006fc0001157983 */ /* 0x000ea20000300800 */
[C---:B------:R-:W-:Y:S02]  /*c780*/  ISETP.LT.AND P0, PT, R18.reuse, c[0x0][0x178], !P2 ;  /* 0x00005e0012007a0c */ /* 0x040fe40005701270 */
[----:B------:R-:W-:Y:S02]  /*c790*/  ISETP.LT.AND P5, PT, R18, c[0x0][0x178], !P6 ;  /* 0x00005e0012007a0c */ /* 0x000fe400077a1270 */
[C---:B------:R-:W-:Y:S02]  /*c7a0*/  ISETP.LT.AND P2, PT, R23.reuse, c[0x0][0x178], !P2 ;  /* 0x00005e0017007a0c */ /* 0x040fe40005741270 */
[----:B------:R-:W-:-:S02]  /*c7b0*/  ISETP.LT.AND P6, PT, R23, c[0x0][0x178], !P6 ;  /* 0x00005e0017007a0c */ /* 0x000fc400077c1270 */
[----:B------:R-:W4:Y:S01]  /*c7c0*/  LDL.LU R23, [R1+0x6f8] ;  /* 0x0006f80001177983 */ /* 0x000f220000300800 */
[C---:B------:R-:W-:Y:S01]  /*c7d0*/  IADD3 R17, R15.reuse, c[0x0][0x198], RZ ;  /* 0x000066000f117a10 */ /* 0x040fe20007ffe0ff */
[----:B0-----:R-:W-:Y:S01]  /*c7e0*/  IMAD.WIDE R10, R15, 0x2, R26 ;  /* 0x000000020f0a7825 */ /* 0x001fe200078e021a */
[----:B------:R-:W-:-:S03]  /*c7f0*/  PRMT R14, R22, 0x7632, R14 ;  /* 0x00007632160e7816 */ /* 0x000fc6000000000e */
[----:B------:R-:W-:Y:S01]  /*c800*/  IMAD.WIDE R4, R15, 0x2, R24 ;  /* 0x000000020f047825 */ /* 0x000fe200078e0218 */
[----:B---3--:R-:W-:-:S03]  /*c810*/  PRMT R13, R20, 0x7632, R13 ;  /* 0x00007632140d7816 */ /* 0x008fc6000000000d */
[----:B------:R-:W-:Y:S01]  /*c820*/  IMAD.WIDE R6, R15, 0x2, R2 ;  /* 0x000000020f067825 */ /* 0x000fe200078e0202 */
[----:B------:R1:W-:Y:S03]  /*c830*/  @P0 STG.E.U16 [R10.64], R20 ;  /* 0x000000140a000986 */ /* 0x0003e6000c10151e */
[----:B------:R-:W-:-:S04]  /*c840*/  IMAD.WIDE R28, R17, 0x2, R28 ;  /* 0x00000002111c7825 */ /* 0x000fc800078e021c */
[----:B------:R-:W-:-:S04]  /*c850*/  IMAD.WIDE R26, R17, 0x2, R26 ;  /* 0x00000002111a7825 */ /* 0x000fc800078e021a */
[----:B------:R-:W-:-:S04]  /*c860*/  IMAD.WIDE R24, R17, 0x2, R24 ;  /* 0x0000000211187825 */ /* 0x000fc800078e0218 */
[----:B------:R-:W-:Y:S01]  /*c870*/  IMAD.WIDE R2, R17, 0x2, R2 ;  /* 0x0000000211027825 */ /* 0x000fe200078e0202 */
[----:B--2---:R-:W-:Y:S01]  /*c880*/  PRMT R12, R21, 0x7632, R12 ;  /* 0x00007632150c7816 */ /* 0x004fe2000000000c */
[----:B------:R1:W-:Y:S04]  /*c890*/  @P3 STG.E.U16 [R4.64], R21 ;  /* 0x0000001504003986 */ /* 0x0003e8000c10151e */
[----:B----4-:R1:W-:Y:S04]  /*c8a0*/  @P2 STG.E.U16 [R6.64], R23 ;  /* 0x0000001706002986 */ /* 0x0103e8000c10151e */
[----:B------:R1:W-:Y:S04]  /*c8b0*/  @P4 STG.E.U16 [R28.64], R14 ;  /* 0x0000000e1c004986 */ /* 0x0003e8000c10151e */
[----:B------:R1:W-:Y:S04]  /*c8c0*/  @P5 STG.E.U16 [R26.64], R13 ;  /* 0x0000000d1a005986 */ /* 0x0003e8000c10151e */
[----:B------:R1:W-:Y:S01]  /*c8d0*/  @P1 STG.E.U16 [R24.64], R12 ;  /* 0x0000000c18001986 */ /* 0x0003e2000c10151e */
[----:B------:R-:W-:Y:S05]  /*c8e0*/  @!P6 EXIT ;  /* 0x000000000000e94d */ /* 0x000fea0003800000 */
[----:B-1----:R-:W-:-:S05]  /*c8f0*/  PRMT R23, R23, 0x7632, R23 ;  /* 0x0000763217177816 */ /* 0x002fca0000000017 */
[----:B------:R-:W-:Y:S01]  /*c900*/  STG.E.U16 [R2.64], R23 ;  /* 0x0000001702007986 */ /* 0x000fe2000c10151e */
[----:B------:R-:W-:Y:S05]  /*c910*/  EXIT ;  /* 0x000000000000794d */ /* 0x000fea0003800000 */
.L_x_3:
[----:B------:R-:W-:-:S00]  /*c920*/  BRA `(.L_x_3) ;  /* 0xfffffff000007947 */ /* 0x000fc0000383ffff */
[----:B------:R-:W-:-:S00]  /*c930*/  NOP ;  /* 0x0000000000007918 */ /* 0x000fc00000000000 */
        /* <DEDUP_REMOVED lines=12> */
.L_x_4:


//--------------------- .nv.shared.matmul_kernel  --------------------------
	.section	.nv.shared.matmul_kernel,"aw",@nobits
	.sectionflags	@""
	.align	16
